	.target	sm_90a

	.elftype	@"ET_EXEC"


//--------------------- .note.nv.tkinfo           --------------------------
	.section	.note.nv.tkinfo,"",@"SHT_NOTE"
	.sectionflags	@"SHF_NOTE_NV_TKINFO"
	.tkinfo
        /*0018*/ 	.word	0x00000002
        /*0030*/ 	.string	""
        /*0030*/ 	.string	"ptxas"
        /*0030*/ 	.string	"Cuda compilation tools, release 13.0, V13.0.88"
        /*0030*/ 	.string	"Build cuda_13.0.r13.0/compiler.36424714_0"
        /*0030*/ 	.string	"-arch sm_90a -m 64 "



//--------------------- .note.nv.cuinfo           --------------------------
	.section	.note.nv.cuinfo,"",@"SHT_NOTE"
	.sectionflags	@"SHF_NOTE_NV_CUINFO"
        /*0018*/ 	.short	0x0002
        /*001a*/ 	.short	0x005a
        /*001c*/ 	.short	0x0082
	.zero		2


//--------------------- .nv.info                  --------------------------
	.section	.nv.info,"",@"SHT_CUDA_INFO"
	.align	4


	//----- nvinfo : EIATTR_REGCOUNT
	.align		4
        /*0000*/ 	.byte	0x04, 0x2f
        /*0002*/ 	.short	(.L_12 - .L_11)
	.align		4
.L_11:
        /*0004*/ 	.word	index@(_ZN7cutlass13device_kernelINS_4conv6kernel13ConvUniversalINS1_16ConvProblemShapeILNS1_8OperatorE1ELi2EEENS1_10collective14CollectiveConvINS1_46MainloopSm90TmaGmmaWarpSpecializedImplicitGemmILS5_1ELi18ELi2EN4cute5tupleIJNSA_1CILi1EEESD_SD_EEENS1_36KernelImplicitTmaWarpSpecializedSm90ELi1EEENSB_IJNSC_ILi128EEENSC_ILi64EEENSB_IJNSC_ILi32EEEEEEEEENS_10bfloat16_tESM_NSA_8TiledMMAINSA_8MMA_AtomIJNSA_4SM904GMMA27MMA_64x64x16_F32BF16BF16_SSILNSQ_5MajorE0ELSS_1ELNSQ_7ScaleInE1ELST_1EEEEEENSA_6LayoutISE_NSB_IJNSC_ILi0EEESX_SX_EEEEENSB_IJNSA_10UnderscoreES10_S10_EEEEENS7_6detail26Sm90ImplicitGemmTileTraitsINSA_20SM90_TMA_LOAD_IM2COLENSA_14ComposedLayoutINSA_7SwizzleILi2ELi4ELi3EEENSA_18smem_ptr_flag_bitsILi16EEENSW_INSB_IJNSB_IJNSC_ILi8EEENSC_ILi16EEEEEENSB_IJSJ_SD_EEENSB_IJSD_NSC_ILi18EEEEEEEEENSB_IJNSB_IJSJ_NSC_ILi256EEEEEENSB_IJSD_SX_EEENSB_IJSX_NSC_ILi4096EEEEEEEEEEEEEvEENS14_INSA_13SM90_TMA_LOADENS16_INS17_ILi3ELi4ELi3EEES1A_NSW_INSB_IJNSB_IJSI_SD_EEENSB_IJS1B_NSC_ILi4EEEEEES1G_EEENSB_IJS1K_NSB_IJSI_NSC_ILi512EEEEEENSB_IJSX_NSC_ILi2048EEEEEEEEEEEEEvEEEENS_8epilogue10collective6detail29Sm90TmaWarpSpecializedAdapterINS27_15DefaultEpilogueISM_NSB_IJNSB_IJlllEEESD_SX_EEES2C_NS26_6thread17LinearCombinationISM_Li1EffLNS2D_9ScaleType4KindE0ELNS_15FloatRoundStyleE2ESM_EENS_4gemm15EpilogueDefaultEEEEEvvEEEEvNT_6ParamsE)
        /*0008*/ 	.word	0x0000005a


	//----- nvinfo : EIATTR_FRAME_SIZE
	.align		4
.L_12:
        /*000c*/ 	.byte	0x04, 0x11
        /*000e*/ 	.short	(.L_14 - .L_13)
	.align		4
.L_13:
        /*0010*/ 	.word	index@(_ZN7cutlass13device_kernelINS_4conv6kernel13ConvUniversalINS1_16ConvProblemShapeILNS1_8OperatorE1ELi2EEENS1_10collective14CollectiveConvINS1_46MainloopSm90TmaGmmaWarpSpecializedImplicitGemmILS5_1ELi18ELi2EN4cute5tupleIJNSA_1CILi1EEESD_SD_EEENS1_36KernelImplicitTmaWarpSpecializedSm90ELi1EEENSB_IJNSC_ILi128EEENSC_ILi64EEENSB_IJNSC_ILi32EEEEEEEEENS_10bfloat16_tESM_NSA_8TiledMMAINSA_8MMA_AtomIJNSA_4SM904GMMA27MMA_64x64x16_F32BF16BF16_SSILNSQ_5MajorE0ELSS_1ELNSQ_7ScaleInE1ELST_1EEEEEENSA_6LayoutISE_NSB_IJNSC_ILi0EEESX_SX_EEEEENSB_IJNSA_10UnderscoreES10_S10_EEEEENS7_6detail26Sm90ImplicitGemmTileTraitsINSA_20SM90_TMA_LOAD_IM2COLENSA_14ComposedLayoutINSA_7SwizzleILi2ELi4ELi3EEENSA_18smem_ptr_flag_bitsILi16EEENSW_INSB_IJNSB_IJNSC_ILi8EEENSC_ILi16EEEEEENSB_IJSJ_SD_EEENSB_IJSD_NSC_ILi18EEEEEEEEENSB_IJNSB_IJSJ_NSC_ILi256EEEEEENSB_IJSD_SX_EEENSB_IJSX_NSC_ILi4096EEEEEEEEEEEEEvEENS14_INSA_13SM90_TMA_LOADENS16_INS17_ILi3ELi4ELi3EEES1A_NSW_INSB_IJNSB_IJSI_SD_EEENSB_IJS1B_NSC_ILi4EEEEEES1G_EEENSB_IJS1K_NSB_IJSI_NSC_ILi512EEEEEENSB_IJSX_NSC_ILi2048EEEEEEEEEEEEEvEEEENS_8epilogue10collective6detail29Sm90TmaWarpSpecializedAdapterINS27_15DefaultEpilogueISM_NSB_IJNSB_IJlllEEESD_SX_EEES2C_NS26_6thread17LinearCombinationISM_Li1EffLNS2D_9ScaleType4KindE0ELNS_15FloatRoundStyleE2ESM_EENS_4gemm15EpilogueDefaultEEEEEvvEEEEvNT_6ParamsE)
        /*0014*/ 	.word	0x00000000


	//----- nvinfo : EIATTR_MIN_STACK_SIZE
	.align		4
.L_14:
        /*0018*/ 	.byte	0x04, 0x12
        /*001a*/ 	.short	(.L_16 - .L_15)
	.align		4
.L_15:
        /*001c*/ 	.word	index@(_ZN7cutlass13device_kernelINS_4conv6kernel13ConvUniversalINS1_16ConvProblemShapeILNS1_8OperatorE1ELi2EEENS1_10collective14CollectiveConvINS1_46MainloopSm90TmaGmmaWarpSpecializedImplicitGemmILS5_1ELi18ELi2EN4cute5tupleIJNSA_1CILi1EEESD_SD_EEENS1_36KernelImplicitTmaWarpSpecializedSm90ELi1EEENSB_IJNSC_ILi128EEENSC_ILi64EEENSB_IJNSC_ILi32EEEEEEEEENS_10bfloat16_tESM_NSA_8TiledMMAINSA_8MMA_AtomIJNSA_4SM904GMMA27MMA_64x64x16_F32BF16BF16_SSILNSQ_5MajorE0ELSS_1ELNSQ_7ScaleInE1ELST_1EEEEEENSA_6LayoutISE_NSB_IJNSC_ILi0EEESX_SX_EEEEENSB_IJNSA_10UnderscoreES10_S10_EEEEENS7_6detail26Sm90ImplicitGemmTileTraitsINSA_20SM90_TMA_LOAD_IM2COLENSA_14ComposedLayoutINSA_7SwizzleILi2ELi4ELi3EEENSA_18smem_ptr_flag_bitsILi16EEENSW_INSB_IJNSB_IJNSC_ILi8EEENSC_ILi16EEEEEENSB_IJSJ_SD_EEENSB_IJSD_NSC_ILi18EEEEEEEEENSB_IJNSB_IJSJ_NSC_ILi256EEEEEENSB_IJSD_SX_EEENSB_IJSX_NSC_ILi4096EEEEEEEEEEEEEvEENS14_INSA_13SM90_TMA_LOADENS16_INS17_ILi3ELi4ELi3EEES1A_NSW_INSB_IJNSB_IJSI_SD_EEENSB_IJS1B_NSC_ILi4EEEEEES1G_EEENSB_IJS1K_NSB_IJSI_NSC_ILi512EEEEEENSB_IJSX_NSC_ILi2048EEEEEEEEEEEEEvEEEENS_8epilogue10collective6detail29Sm90TmaWarpSpecializedAdapterINS27_15DefaultEpilogueISM_NSB_IJNSB_IJlllEEESD_SX_EEES2C_NS26_6thread17LinearCombinationISM_Li1EffLNS2D_9ScaleType4KindE0ELNS_15FloatRoundStyleE2ESM_EENS_4gemm15EpilogueDefaultEEEEEvvEEEEvNT_6ParamsE)
        /*0020*/ 	.word	0x00000000
.L_16:


//--------------------- .nv.compat                --------------------------
	.section	.nv.compat,"",@"SHT_CUDA_COMPAT_INFO"
	.align	4
        /*0000*/ 	.byte	0x02, 0x09, 0x01, 0x00, 0x02, 0x02, 0x04, 0x00, 0x02, 0x05, 0x05, 0x00, 0x03, 0x07, 0x01, 0x01
        /*0010*/ 	.byte	0x02, 0x03, 0x01, 0x00, 0x02, 0x06, 0x01, 0x00, 0x04, 0x0b, 0x08, 0x00, 0x00, 0x00, 0x00, 0x00
        /*0020*/ 	.byte	0x00, 0x00, 0x00, 0x00


//--------------------- .nv.info._ZN7cutlass13device_kernelINS_4conv6kernel13ConvUniversalINS1_16ConvProblemShapeILNS1_8OperatorE1ELi2EEENS1_10collective14CollectiveConvINS1_46MainloopSm90TmaGmmaWarpSpecializedImplicitGemmILS5_1ELi18ELi2EN4cute5tupleIJNSA_1CILi1EEESD_SD_EEENS1_36KernelImplicitTmaWarpSpecializedSm90ELi1EEENSB_IJNSC_ILi128EEENSC_ILi64EEENSB_IJNSC_ILi32EEEEEEEEENS_10bfloat16_tESM_NSA_8TiledMMAINSA_8MMA_AtomIJNSA_4SM904GMMA27MMA_64x64x16_F32BF16BF16_SSILNSQ_5MajorE0ELSS_1ELNSQ_7ScaleInE1ELST_1EEEEEENSA_6LayoutISE_NSB_IJNSC_ILi0EEESX_SX_EEEEENSB_IJNSA_10UnderscoreES10_S10_EEEEENS7_6detail26Sm90ImplicitGemmTileTraitsINSA_20SM90_TMA_LOAD_IM2COLENSA_14ComposedLayoutINSA_7SwizzleILi2ELi4ELi3EEENSA_18smem_ptr_flag_bitsILi16EEENSW_INSB_IJNSB_IJNSC_ILi8EEENSC_ILi16EEEEEENSB_IJSJ_SD_EEENSB_IJSD_NSC_ILi18EEEEEEEEENSB_IJNSB_IJSJ_NSC_ILi256EEEEEENSB_IJSD_SX_EEENSB_IJSX_NSC_ILi4096EEEEEEEEEEEEEvEENS14_INSA_13SM90_TMA_LOADENS16_INS17_ILi3ELi4ELi3EEES1A_NSW_INSB_IJNSB_IJSI_SD_EEENSB_IJS1B_NSC_ILi4EEEEEES1G_EEENSB_IJS1K_NSB_IJSI_NSC_ILi512EEEEEENSB_IJSX_NSC_ILi2048EEEEEEEEEEEEEvEEEENS_8epilogue10collective6detail29Sm90TmaWarpSpecializedAdapterINS27_15DefaultEpilogueISM_NSB_IJNSB_IJlllEEESD_SX_EEES2C_NS26_6thread17LinearCombinationISM_Li1EffLNS2D_9ScaleType4KindE0ELNS_15FloatRoundStyleE2ESM_EENS_4gemm15EpilogueDefaultEEEEEvvEEEEvNT_6ParamsE --------------------------
	.section	.nv.info._ZN7cutlass13device_kernelINS_4conv6kernel13ConvUniversalINS1_16ConvProblemShapeILNS1_8OperatorE1ELi2EEENS1_10collective14CollectiveConvINS1_46MainloopSm90TmaGmmaWarpSpecializedImplicitGemmILS5_1ELi18ELi2EN4cute5tupleIJNSA_1CILi1EEESD_SD_EEENS1_36KernelImplicitTmaWarpSpecializedSm90ELi1EEENSB_IJNSC_ILi128EEENSC_ILi64EEENSB_IJNSC_ILi32EEEEEEEEENS_10bfloat16_tESM_NSA_8TiledMMAINSA_8MMA_AtomIJNSA_4SM904GMMA27MMA_64x64x16_F32BF16BF16_SSILNSQ_5MajorE0ELSS_1ELNSQ_7ScaleInE1ELST_1EEEEEENSA_6LayoutISE_NSB_IJNSC_ILi0EEESX_SX_EEEEENSB_IJNSA_10UnderscoreES10_S10_EEEEENS7_6detail26Sm90ImplicitGemmTileTraitsINSA_20SM90_TMA_LOAD_IM2COLENSA_14ComposedLayoutINSA_7SwizzleILi2ELi4ELi3EEENSA_18smem_ptr_flag_bitsILi16EEENSW_INSB_IJNSB_IJNSC_ILi8EEENSC_ILi16EEEEEENSB_IJSJ_SD_EEENSB_IJSD_NSC_ILi18EEEEEEEEENSB_IJNSB_IJSJ_NSC_ILi256EEEEEENSB_IJSD_SX_EEENSB_IJSX_NSC_ILi4096EEEEEEEEEEEEEvEENS14_INSA_13SM90_TMA_LOADENS16_INS17_ILi3ELi4ELi3EEES1A_NSW_INSB_IJNSB_IJSI_SD_EEENSB_IJS1B_NSC_ILi4EEEEEES1G_EEENSB_IJS1K_NSB_IJSI_NSC_ILi512EEEEEENSB_IJSX_NSC_ILi2048EEEEEEEEEEEEEvEEEENS_8epilogue10collective6detail29Sm90TmaWarpSpecializedAdapterINS27_15DefaultEpilogueISM_NSB_IJNSB_IJlllEEESD_SX_EEES2C_NS26_6thread17LinearCombinationISM_Li1EffLNS2D_9ScaleType4KindE0ELNS_15FloatRoundStyleE2ESM_EENS_4gemm15EpilogueDefaultEEEEEvvEEEEvNT_6ParamsE,"",@"SHT_CUDA_INFO"
	.sectionflags	@""
	.align	4


	//----- nvinfo : EIATTR_CUDA_API_VERSION
	.align		4
        /*0000*/ 	.byte	0x04, 0x37
        /*0002*/ 	.short	(.L_18 - .L_17)
.L_17:
        /*0004*/ 	.word	0x00000082


	//----- nvinfo : EIATTR_KPARAM_INFO
	.align		4
.L_18:
        /*0008*/ 	.byte	0x04, 0x17
        /*000a*/ 	.short	(.L_20 - .L_19)
.L_19:
        /*000c*/ 	.word	0x00000000
        /*0010*/ 	.short	0x0000
        /*0012*/ 	.short	0x0070
        /*0014*/ 	.byte	0x00, 0xf0, 0x01, 0x0e


	//----- nvinfo : EIATTR_SPARSE_MMA_MASK
	.align		4
.L_20:
        /*0018*/ 	.byte	0x03, 0x50
        /*001a*/ 	.short	0x0000


	//----- nvinfo : EIATTR_MAXREG_COUNT
	.align		4
        /*001c*/ 	.byte	0x03, 0x1b
        /*001e*/ 	.short	0x00ff


	//----- nvinfo : EIATTR_NUM_BARRIERS
	.align		4
        /*0020*/ 	.byte	0x02, 0x4c
        /*0022*/ 	.byte	0x01
	.zero		1


	//----- nvinfo : EIATTR_MERCURY_ISA_VERSION
	.align		4
        /*0024*/ 	.byte	0x03, 0x5f
        /*0026*/ 	.short	0x0101


	//----- nvinfo : EIATTR_COOP_GROUP_MASK_REGIDS
	.align		4
        /*0028*/ 	.byte	0x04, 0x29
        /*002a*/ 	.short	(.L_22 - .L_21)


	//   ....[0]....
.L_21:
        /*002c*/ 	.word	0xffffffff


	//   ....[1]....
        /*0030*/ 	.word	0xffffffff


	//   ....[2]....
        /*0034*/ 	.word	0xffffffff


	//----- nvinfo : EIATTR_COOP_GROUP_INSTR_OFFSETS
	.align		4
.L_22:
        /*0038*/ 	.byte	0x04, 0x28
        /*003a*/ 	.short	(.L_24 - .L_23)


	//   ....[0]....
.L_23:
        /*003c*/ 	.word	0x00000060


	//   ....[1]....
        /*0040*/ 	.word	0x00000070


	//   ....[2]....
        /*0044*/ 	.word	0x00000130


	//----- nvinfo : EIATTR_MBARRIER_INSTR_OFFSETS
	.align		4
.L_24:
        /*0048*/ 	.byte	0x04, 0x39
        /*004a*/ 	.short	(.L_26 - .L_25)


	//   ....[0]....
.L_25:
        /*004c*/ 	.word	0x00000270
        /*0050*/ 	.word	0x000000ff
        /*0054*/ 	.word	0x00036000
        /*0058*/ 	.short	0x0100
        /*005a*/ 	.byte	0x08
	.zero		1


	//   ....[1]....
        /*005c*/ 	.word	0x00000280
        /*0060*/ 	.word	0x000000ff
        /*0064*/ 	.word	0x00036090
        /*0068*/ 	.short	0x0100
        /*006a*/ 	.byte	0x08
	.zero		1


	//   ....[2]....
        /*006c*/ 	.word	0x00000290
        /*0070*/ 	.word	0x000000ff
        /*0074*/ 	.word	0x00036008
        /*0078*/ 	.short	0x0100
        /*007a*/ 	.byte	0x08
	.zero		1


	//   ....[3]....
        /*007c*/ 	.word	0x000002a0
        /*0080*/ 	.word	0x000000ff
        /*0084*/ 	.word	0x00036098
        /*0088*/ 	.short	0x0100
        /*008a*/ 	.byte	0x08
	.zero		1


	//   ....[4]....
        /*008c*/ 	.word	0x000002b0
        /*0090*/ 	.word	0x000000ff
        /*0094*/ 	.word	0x00036010
        /*0098*/ 	.short	0x0100
        /*009a*/ 	.byte	0x08
	.zero		1


	//   ....[5]....
        /*009c*/ 	.word	0x000002c0
        /*00a0*/ 	.word	0x000000ff
        /*00a4*/ 	.word	0x000360a0
        /*00a8*/ 	.short	0x0100
        /*00aa*/ 	.byte	0x08
	.zero		1


	//   ....[6]....
        /*00ac*/ 	.word	0x000002d0
        /*00b0*/ 	.word	0x000000ff
        /*00b4*/ 	.word	0x00036018
        /*00b8*/ 	.short	0x0100
        /*00ba*/ 	.byte	0x08
	.zero		1


	//   ....[7]....
        /*00bc*/ 	.word	0x000002e0
        /*00c0*/ 	.word	0x000000ff
        /*00c4*/ 	.word	0x000360a8
        /*00c8*/ 	.short	0x0100
        /*00ca*/ 	.byte	0x08
	.zero		1


	//   ....[8]....
        /*00cc*/ 	.word	0x000002f0
        /*00d0*/ 	.word	0x000000ff
        /*00d4*/ 	.word	0x00036020
        /*00d8*/ 	.short	0x0100
        /*00da*/ 	.byte	0x08
	.zero		1


	//   ....[9]....
        /*00dc*/ 	.word	0x00000300
        /*00e0*/ 	.word	0x000000ff
        /*00e4*/ 	.word	0x000360b0
        /*00e8*/ 	.short	0x0100
        /*00ea*/ 	.byte	0x08
	.zero		1


	//   ....[10]....
        /*00ec*/ 	.word	0x00000310
        /*00f0*/ 	.word	0x000000ff
        /*00f4*/ 	.word	0x00036028
        /*00f8*/ 	.short	0x0100
        /*00fa*/ 	.byte	0x08
	.zero		1


	//   ....[11]....
        /*00fc*/ 	.word	0x00000320
        /*0100*/ 	.word	0x000000ff
        /*0104*/ 	.word	0x000360b8
        /*0108*/ 	.short	0x0100
        /*010a*/ 	.byte	0x08
	.zero		1


	//   ....[12]....
        /*010c*/ 	.word	0x00000330
        /*0110*/ 	.word	0x000000ff
        /*0114*/ 	.word	0x00036030
        /*0118*/ 	.short	0x0100
        /*011a*/ 	.byte	0x08
	.zero		1


	//   ....[13]....
        /*011c*/ 	.word	0x00000340
        /*0120*/ 	.word	0x000000ff
        /*0124*/ 	.word	0x000360c0
        /*0128*/ 	.short	0x0100
        /*012a*/ 	.byte	0x08
	.zero		1


	//   ....[14]....
        /*012c*/ 	.word	0x00000350
        /*0130*/ 	.word	0x000000ff
        /*0134*/ 	.word	0x00036038
        /*0138*/ 	.short	0x0100
        /*013a*/ 	.byte	0x08
	.zero		1


	//   ....[15]....
        /*013c*/ 	.word	0x00000360
        /*0140*/ 	.word	0x000000ff
        /*0144*/ 	.word	0x000360c8
        /*0148*/ 	.short	0x0100
        /*014a*/ 	.byte	0x08
	.zero		1


	//   ....[16]....
        /*014c*/ 	.word	0x00000370
        /*0150*/ 	.word	0x000000ff
        /*0154*/ 	.word	0x00036040
        /*0158*/ 	.short	0x0100
        /*015a*/ 	.byte	0x08
	.zero		1


	//   ....[17]....
        /*015c*/ 	.word	0x00000380
        /*0160*/ 	.word	0x000000ff
        /*0164*/ 	.word	0x000360d0
        /*0168*/ 	.short	0x0100
        /*016a*/ 	.byte	0x08
	.zero		1


	//   ....[18]....
        /*016c*/ 	.word	0x00000390
        /*0170*/ 	.word	0x000000ff
        /*0174*/ 	.word	0x00036048
        /*0178*/ 	.short	0x0100
        /*017a*/ 	.byte	0x08
	.zero		1


	//   ....[19]....
        /*017c*/ 	.word	0x000003a0
        /*0180*/ 	.word	0x000000ff
        /*0184*/ 	.word	0x000360d8
        /*0188*/ 	.short	0x0100
        /*018a*/ 	.byte	0x08
	.zero		1


	//   ....[20]....
        /*018c*/ 	.word	0x000003b0
        /*0190*/ 	.word	0x000000ff
        /*0194*/ 	.word	0x00036050
        /*0198*/ 	.short	0x0100
        /*019a*/ 	.byte	0x08
	.zero		1


	//   ....[21]....
        /*019c*/ 	.word	0x000003c0
        /*01a0*/ 	.word	0x000000ff
        /*01a4*/ 	.word	0x000360e0
        /*01a8*/ 	.short	0x0100
        /*01aa*/ 	.byte	0x08
	.zero		1


	//   ....[22]....
        /*01ac*/ 	.word	0x000003d0
        /*01b0*/ 	.word	0x000000ff
        /*01b4*/ 	.word	0x00036058
        /*01b8*/ 	.short	0x0100
        /*01ba*/ 	.byte	0x08
	.zero		1


	//   ....[23]....
        /*01bc*/ 	.word	0x000003e0
        /*01c0*/ 	.word	0x000000ff
        /*01c4*/ 	.word	0x000360e8
        /*01c8*/ 	.short	0x0100
        /*01ca*/ 	.byte	0x08
	.zero		1


	//   ....[24]....
        /*01cc*/ 	.word	0x000003f0
        /*01d0*/ 	.word	0x000000ff
        /*01d4*/ 	.word	0x00036060
        /*01d8*/ 	.short	0x0100
        /*01da*/ 	.byte	0x08
	.zero		1


	//   ....[25]....
        /*01dc*/ 	.word	0x00000400
        /*01e0*/ 	.word	0x000000ff
        /*01e4*/ 	.word	0x000360f0
        /*01e8*/ 	.short	0x0100
        /*01ea*/ 	.byte	0x08
	.zero		1


	//   ....[26]....
        /*01ec*/ 	.word	0x00000410
        /*01f0*/ 	.word	0x000000ff
        /*01f4*/ 	.word	0x00036068
        /*01f8*/ 	.short	0x0100
        /*01fa*/ 	.byte	0x08
	.zero		1


	//   ....[27]....
        /*01fc*/ 	.word	0x00000420
        /*0200*/ 	.word	0x000000ff
        /*0204*/ 	.word	0x000360f8
        /*0208*/ 	.short	0x0100
        /*020a*/ 	.byte	0x08
	.zero		1


	//   ....[28]....
        /*020c*/ 	.word	0x00000430
        /*0210*/ 	.word	0x000000ff
        /*0214*/ 	.word	0x00036070
        /*0218*/ 	.short	0x0100
        /*021a*/ 	.byte	0x08
	.zero		1


	//   ....[29]....
        /*021c*/ 	.word	0x00000440
        /*0220*/ 	.word	0x000000ff
        /*0224*/ 	.word	0x00036100
        /*0228*/ 	.short	0x0100
        /*022a*/ 	.byte	0x08
	.zero		1


	//   ....[30]....
        /*022c*/ 	.word	0x00000450
        /*0230*/ 	.word	0x000000ff
        /*0234*/ 	.word	0x00036078
        /*0238*/ 	.short	0x0100
        /*023a*/ 	.byte	0x08
	.zero		1


	//   ....[31]....
        /*023c*/ 	.word	0x00000460
        /*0240*/ 	.word	0x000000ff
        /*0244*/ 	.word	0x00036108
        /*0248*/ 	.short	0x0100
        /*024a*/ 	.byte	0x08
	.zero		1


	//   ....[32]....
        /*024c*/ 	.word	0x00000470
        /*0250*/ 	.word	0x000000ff
        /*0254*/ 	.word	0x00036080
        /*0258*/ 	.short	0x0100
        /*025a*/ 	.byte	0x08
	.zero		1


	//   ....[33]....
        /*025c*/ 	.word	0x00000480
        /*0260*/ 	.word	0x000000ff
        /*0264*/ 	.word	0x00036110
        /*0268*/ 	.short	0x0100
        /*026a*/ 	.byte	0x08
	.zero		1


	//   ....[34]....
        /*026c*/ 	.word	0x00000490
        /*0270*/ 	.word	0x000000ff
        /*0274*/ 	.word	0x00036088
        /*0278*/ 	.short	0x0100
        /*027a*/ 	.byte	0x08
	.zero		1


	//   ....[35]....
        /*027c*/ 	.word	0x000004a0
        /*0280*/ 	.word	0x000000ff
        /*0284*/ 	.word	0x00036118
        /*0288*/ 	.short	0x0100
        /*028a*/ 	.byte	0x08
	.zero		1


	//   ....[36]....
        /*028c*/ 	.word	0x00000b50
        /*0290*/ 	.word	0x00000005
        /*0294*/ 	.word	0x00036000
        /*0298*/ 	.short	0x010a
        /*029a*/ 	.byte	0x3f
	.zero		1


	//   ....[37]....
        /*029c*/ 	.word	0x00000eb0
        /*02a0*/ 	.word	0x00000006
        /*02a4*/ 	.word	0x00036000
        /*02a8*/ 	.short	0x010a
        /*02aa*/ 	.byte	0x3f
	.zero		1


	//   ....[38]....
        /*02ac*/ 	.word	0x000010b0
        /*02b0*/ 	.word	0x000000ff
        /*02b4*/ 	.word	0x00000000
        /*02b8*/ 	.short	0x0101
        /*02ba*/ 	.byte	0x06
	.zero		1


	//   ....[39]....
        /*02bc*/ 	.word	0x000012a0
        /*02c0*/ 	.word	0x00000003
        /*02c4*/ 	.word	0x00000000
        /*02c8*/ 	.short	0x0101
        /*02ca*/ 	.byte	0x3f
	.zero		1


	//   ....[40]....
        /*02cc*/ 	.word	0x000060a0
        /*02d0*/ 	.word	0x0000000c
        /*02d4*/ 	.word	0x00036090
        /*02d8*/ 	.short	0x010a
        /*02da*/ 	.byte	0x3f
	.zero		1


	//   ....[41]....
        /*02dc*/ 	.word	0x00006750
        /*02e0*/ 	.word	0x00000004
        /*02e4*/ 	.word	0x00000000
        /*02e8*/ 	.short	0x010a
        /*02ea*/ 	.byte	0x3f
	.zero		1


	//   ....[42]....
        /*02ec*/ 	.word	0x00006800
        /*02f0*/ 	.word	0x00000002
        /*02f4*/ 	.word	0x00000000
        /*02f8*/ 	.short	0x010a
        /*02fa*/ 	.byte	0x3f
	.zero		1


	//   ....[43]....
        /*02fc*/ 	.word	0x000068b0
        /*0300*/ 	.word	0x00000002
        /*0304*/ 	.word	0x00000000
        /*0308*/ 	.short	0x010a
        /*030a*/ 	.byte	0x3f
	.zero		1


	//   ....[44]....
        /*030c*/ 	.word	0x00006960
        /*0310*/ 	.word	0x00000002
        /*0314*/ 	.word	0x00000000
        /*0318*/ 	.short	0x010a
        /*031a*/ 	.byte	0x3f
	.zero		1


	//   ....[45]....
        /*031c*/ 	.word	0x00006a10
        /*0320*/ 	.word	0x00000002
        /*0324*/ 	.word	0x00000000
        /*0328*/ 	.short	0x010a
        /*032a*/ 	.byte	0x3f
	.zero		1


	//   ....[46]....
        /*032c*/ 	.word	0x00006ac0
        /*0330*/ 	.word	0x00000002
        /*0334*/ 	.word	0x00000000
        /*0338*/ 	.short	0x010a
        /*033a*/ 	.byte	0x3f
	.zero		1


	//   ....[47]....
        /*033c*/ 	.word	0x00006b70
        /*0340*/ 	.word	0x00000002
        /*0344*/ 	.word	0x00000000
        /*0348*/ 	.short	0x010a
        /*034a*/ 	.byte	0x3f
	.zero		1


	//   ....[48]....
        /*034c*/ 	.word	0x00006c20
        /*0350*/ 	.word	0x00000002
        /*0354*/ 	.word	0x00000000
        /*0358*/ 	.short	0x010a
        /*035a*/ 	.byte	0x3f
	.zero		1


	//   ....[49]....
        /*035c*/ 	.word	0x00006cd0
        /*0360*/ 	.word	0x00000002
        /*0364*/ 	.word	0x00000000
        /*0368*/ 	.short	0x010a
        /*036a*/ 	.byte	0x3f
	.zero		1


	//   ....[50]....
        /*036c*/ 	.word	0x00006d80
        /*0370*/ 	.word	0x00000002
        /*0374*/ 	.word	0x00000000
        /*0378*/ 	.short	0x010a
        /*037a*/ 	.byte	0x3f
	.zero		1


	//   ....[51]....
        /*037c*/ 	.word	0x00006e30
        /*0380*/ 	.word	0x00000002
        /*0384*/ 	.word	0x00000000
        /*0388*/ 	.short	0x010a
        /*038a*/ 	.byte	0x3f
	.zero		1


	//   ....[52]....
        /*038c*/ 	.word	0x00006ee0
        /*0390*/ 	.word	0x00000002
        /*0394*/ 	.word	0x00000000
        /*0398*/ 	.short	0x010a
        /*039a*/ 	.byte	0x3f
	.zero		1


	//   ....[53]....
        /*039c*/ 	.word	0x00006f90
        /*03a0*/ 	.word	0x00000002
        /*03a4*/ 	.word	0x00000000
        /*03a8*/ 	.short	0x010a
        /*03aa*/ 	.byte	0x3f
	.zero		1


	//   ....[54]....
        /*03ac*/ 	.word	0x00007040
        /*03b0*/ 	.word	0x00000002
        /*03b4*/ 	.word	0x00000000
        /*03b8*/ 	.short	0x010a
        /*03ba*/ 	.byte	0x3f
	.zero		1


	//   ....[55]....
        /*03bc*/ 	.word	0x000070f0
        /*03c0*/ 	.word	0x00000002
        /*03c4*/ 	.word	0x00000000
        /*03c8*/ 	.short	0x010a
        /*03ca*/ 	.byte	0x3f
	.zero		1


	//   ....[56]....
        /*03cc*/ 	.word	0x000071a0
        /*03d0*/ 	.word	0x00000002
        /*03d4*/ 	.word	0x00000000
        /*03d8*/ 	.short	0x010a
        /*03da*/ 	.byte	0x3f
	.zero		1


	//   ....[57]....
        /*03dc*/ 	.word	0x00007250
        /*03e0*/ 	.word	0x00000002
        /*03e4*/ 	.word	0x00000000
        /*03e8*/ 	.short	0x010a
        /*03ea*/ 	.byte	0x3f
	.zero		1


	//   ....[58]....
        /*03ec*/ 	.word	0x00007300
        /*03f0*/ 	.word	0x00000003
        /*03f4*/ 	.word	0x00000000
        /*03f8*/ 	.short	0x010a
        /*03fa*/ 	.byte	0x3f
	.zero		1


	//----- nvinfo : EIATTR_NUM_MBARRIERS
	.align		4
.L_26:
        /*03fc*/ 	.byte	0x03, 0x38
        /*03fe*/ 	.short	0x0024


	//----- nvinfo : EIATTR_EXIT_INSTR_OFFSETS
	.align		4
        /*0400*/ 	.byte	0x04, 0x1c
        /*0402*/ 	.short	(.L_28 - .L_27)


	//   ....[0]....
.L_27:
        /*0404*/ 	.word	0x00000880


	//   ....[1]....
        /*0408*/ 	.word	0x000013f0


	//   ....[2]....
        /*040c*/ 	.word	0x000047c0


	//   ....[3]....
        /*0410*/ 	.word	0x000047f0


	//   ....[4]....
        /*0414*/ 	.word	0x00005e50


	//   ....[5]....
        /*0418*/ 	.word	0x00005e80


	//   ....[6]....
        /*041c*/ 	.word	0x00005ea0


	//   ....[7]....
        /*0420*/ 	.word	0x00006640


	//   ....[8]....
        /*0424*/ 	.word	0x00007330


	//----- nvinfo : EIATTR_MAX_THREADS
	.align		4
.L_28:
        /*0428*/ 	.byte	0x04, 0x05
        /*042a*/ 	.short	(.L_30 - .L_29)
.L_29:
        /*042c*/ 	.word	0x00000100
        /*0430*/ 	.word	0x00000001
        /*0434*/ 	.word	0x00000001


	//----- nvinfo : EIATTR_CRS_STACK_SIZE
	.align		4
.L_30:
        /*0438*/ 	.byte	0x04, 0x1e
        /*043a*/ 	.short	(.L_32 - .L_31)
.L_31:
        /*043c*/ 	.word	0x00000000


	//----- nvinfo : EIATTR_CBANK_PARAM_SIZE
	.align		4
.L_32:
        /*0440*/ 	.byte	0x03, 0x19
        /*0442*/ 	.short	0x03f0


	//----- nvinfo : EIATTR_PARAM_CBANK
	.align		4
        /*0444*/ 	.byte	0x04, 0x0a
        /*0446*/ 	.short	(.L_34 - .L_33)
	.align		4
.L_33:
        /*0448*/ 	.word	index@(.nv.constant0._ZN7cutlass13device_kernelINS_4conv6kernel13ConvUniversalINS1_16ConvProblemShapeILNS1_8OperatorE1ELi2EEENS1_10collective14CollectiveConvINS1_46MainloopSm90TmaGmmaWarpSpecializedImplicitGemmILS5_1ELi18ELi2EN4cute5tupleIJNSA_1CILi1EEESD_SD_EEENS1_36KernelImplicitTmaWarpSpecializedSm90ELi1EEENSB_IJNSC_ILi128EEENSC_ILi64EEENSB_IJNSC_ILi32EEEEEEEEENS_10bfloat16_tESM_NSA_8TiledMMAINSA_8MMA_AtomIJNSA_4SM904GMMA27MMA_64x64x16_F32BF16BF16_SSILNSQ_5MajorE0ELSS_1ELNSQ_7ScaleInE1ELST_1EEEEEENSA_6LayoutISE_NSB_IJNSC_ILi0EEESX_SX_EEEEENSB_IJNSA_10UnderscoreES10_S10_EEEEENS7_6detail26Sm90ImplicitGemmTileTraitsINSA_20SM90_TMA_LOAD_IM2COLENSA_14ComposedLayoutINSA_7SwizzleILi2ELi4ELi3EEENSA_18smem_ptr_flag_bitsILi16EEENSW_INSB_IJNSB_IJNSC_ILi8EEENSC_ILi16EEEEEENSB_IJSJ_SD_EEENSB_IJSD_NSC_ILi18EEEEEEEEENSB_IJNSB_IJSJ_NSC_ILi256EEEEEENSB_IJSD_SX_EEENSB_IJSX_NSC_ILi4096EEEEEEEEEEEEEvEENS14_INSA_13SM90_TMA_LOADENS16_INS17_ILi3ELi4ELi3EEES1A_NSW_INSB_IJNSB_IJSI_SD_EEENSB_IJS1B_NSC_ILi4EEEEEES1G_EEENSB_IJS1K_NSB_IJSI_NSC_ILi512EEEEEENSB_IJSX_NSC_ILi2048EEEEEEEEEEEEEvEEEENS_8epilogue10collective6detail29Sm90TmaWarpSpecializedAdapterINS27_15DefaultEpilogueISM_NSB_IJNSB_IJlllEEESD_SX_EEES2C_NS26_6thread17LinearCombinationISM_Li1EffLNS2D_9ScaleType4KindE0ELNS_15FloatRoundStyleE2ESM_EENS_4gemm15EpilogueDefaultEEEEEvvEEEEvNT_6ParamsE)
        /*044c*/ 	.short	0x0210
        /*044e*/ 	.short	0x03f0


	//----- nvinfo : EIATTR_SW_WAR
	.align		4
.L_34:
        /*0450*/ 	.byte	0x04, 0x36
        /*0452*/ 	.short	(.L_36 - .L_35)
.L_35:
        /*0454*/ 	.word	0x00000008
.L_36:


//--------------------- .nv.callgraph             --------------------------
	.section	.nv.callgraph,"",@"SHT_CUDA_CALLGRAPH"
	.align	4
	.sectionentsize	8
	.align		4
        /*0000*/ 	.word	0x00000000
	.align		4
        /*0004*/ 	.word	0xffffffff
	.align		4
        /*0008*/ 	.word	0x00000000
	.align		4
        /*000c*/ 	.word	0xfffffffe
	.align		4
        /*0010*/ 	.word	0x00000000
	.align		4
        /*0014*/ 	.word	0xfffffffd
	.align		4
        /*0018*/ 	.word	0x00000000
	.align		4
        /*001c*/ 	.word	0xfffffffc


//--------------------- .nv.constant4             --------------------------
	.section	.nv.constant4,"a",@progbits
	.align	8
	.align		8
.nv.constant4:
        /*0000*/ 	.dword	_ZN39_INTERNAL_543b6faa_4_k_cu_37cee6ee_27914cuda3std3__45__cpo5beginE
	.align		8
        /*0008*/ 	.dword	_ZN39_INTERNAL_543b6faa_4_k_cu_37cee6ee_27914cuda3std3__45__cpo3endE
	.align		8
        /*0010*/ 	.dword	_ZN39_INTERNAL_543b6faa_4_k_cu_37cee6ee_27914cuda3std3__45__cpo6cbeginE
	.align		8
        /*0018*/ 	.dword	_ZN39_INTERNAL_543b6faa_4_k_cu_37cee6ee_27914cuda3std3__45__cpo4cendE
	.align		8
        /*0020*/ 	.dword	_ZN39_INTERNAL_543b6faa_4_k_cu_37cee6ee_27914cuda3std3__441_GLOBAL__N__543b6faa_4_k_cu_37cee6ee_27916ignoreE
	.align		8
        /*0028*/ 	.dword	_ZN39_INTERNAL_543b6faa_4_k_cu_37cee6ee_27914cuda3std3__419piecewise_constructE
	.align		8
        /*0030*/ 	.dword	_ZN39_INTERNAL_543b6faa_4_k_cu_37cee6ee_27914cuda3std3__48in_placeE
	.align		8
        /*0038*/ 	.dword	_ZN39_INTERNAL_543b6faa_4_k_cu_37cee6ee_27914cuda3std6ranges3__45__cpo4swapE
	.align		8
        /*0040*/ 	.dword	_ZN39_INTERNAL_543b6faa_4_k_cu_37cee6ee_27914cuda3std6ranges3__45__cpo9iter_moveE
	.align		8
        /*0048*/ 	.dword	_ZN39_INTERNAL_543b6faa_4_k_cu_37cee6ee_27914cute7productE
	.align		8
        /*0050*/ 	.dword	_ZN39_INTERNAL_543b6faa_4_k_cu_37cee6ee_27914cute1_E


//--------------------- .text._ZN7cutlass13device_kernelINS_4conv6kernel13ConvUniversalINS1_16ConvProblemShapeILNS1_8OperatorE1ELi2EEENS1_10collective14CollectiveConvINS1_46MainloopSm90TmaGmmaWarpSpecializedImplicitGemmILS5_1ELi18ELi2EN4cute5tupleIJNSA_1CILi1EEESD_SD_EEENS1_36KernelImplicitTmaWarpSpecializedSm90ELi1EEENSB_IJNSC_ILi128EEENSC_ILi64EEENSB_IJNSC_ILi32EEEEEEEEENS_10bfloat16_tESM_NSA_8TiledMMAINSA_8MMA_AtomIJNSA_4SM904GMMA27MMA_64x64x16_F32BF16BF16_SSILNSQ_5MajorE0ELSS_1ELNSQ_7ScaleInE1ELST_1EEEEEENSA_6LayoutISE_NSB_IJNSC_ILi0EEESX_SX_EEEEENSB_IJNSA_10UnderscoreES10_S10_EEEEENS7_6detail26Sm90ImplicitGemmTileTraitsINSA_20SM90_TMA_LOAD_IM2COLENSA_14ComposedLayoutINSA_7SwizzleILi2ELi4ELi3EEENSA_18smem_ptr_flag_bitsILi16EEENSW_INSB_IJNSB_IJNSC_ILi8EEENSC_ILi16EEEEEENSB_IJSJ_SD_EEENSB_IJSD_NSC_ILi18EEEEEEEEENSB_IJNSB_IJSJ_NSC_ILi256EEEEEENSB_IJSD_SX_EEENSB_IJSX_NSC_ILi4096EEEEEEEEEEEEEvEENS14_INSA_13SM90_TMA_LOADENS16_INS17_ILi3ELi4ELi3EEES1A_NSW_INSB_IJNSB_IJSI_SD_EEENSB_IJS1B_NSC_ILi4EEEEEES1G_EEENSB_IJS1K_NSB_IJSI_NSC_ILi512EEEEEENSB_IJSX_NSC_ILi2048EEEEEEEEEEEEEvEEEENS_8epilogue10collective6detail29Sm90TmaWarpSpecializedAdapterINS27_15DefaultEpilogueISM_NSB_IJNSB_IJlllEEESD_SX_EEES2C_NS26_6thread17LinearCombinationISM_Li1EffLNS2D_9ScaleType4KindE0ELNS_15FloatRoundStyleE2ESM_EENS_4gemm15EpilogueDefaultEEEEEvvEEEEvNT_6ParamsE --------------------------
	.section	.text._ZN7cutlass13device_kernelINS_4conv6kernel13ConvUniversalINS1_16ConvProblemShapeILNS1_8OperatorE1ELi2EEENS1_10collective14CollectiveConvINS1_46MainloopSm90TmaGmmaWarpSpecializedImplicitGemmILS5_1ELi18ELi2EN4cute5tupleIJNSA_1CILi1EEESD_SD_EEENS1_36KernelImplicitTmaWarpSpecializedSm90ELi1EEENSB_IJNSC_ILi128EEENSC_ILi64EEENSB_IJNSC_ILi32EEEEEEEEENS_10bfloat16_tESM_NSA_8TiledMMAINSA_8MMA_AtomIJNSA_4SM904GMMA27MMA_64x64x16_F32BF16BF16_SSILNSQ_5MajorE0ELSS_1ELNSQ_7ScaleInE1ELST_1EEEEEENSA_6LayoutISE_NSB_IJNSC_ILi0EEESX_SX_EEEEENSB_IJNSA_10UnderscoreES10_S10_EEEEENS7_6detail26Sm90ImplicitGemmTileTraitsINSA_20SM90_TMA_LOAD_IM2COLENSA_14ComposedLayoutINSA_7SwizzleILi2ELi4ELi3EEENSA_18smem_ptr_flag_bitsILi16EEENSW_INSB_IJNSB_IJNSC_ILi8EEENSC_ILi16EEEEEENSB_IJSJ_SD_EEENSB_IJSD_NSC_ILi18EEEEEEEEENSB_IJNSB_IJSJ_NSC_ILi256EEEEEENSB_IJSD_SX_EEENSB_IJSX_NSC_ILi4096EEEEEEEEEEEEEvEENS14_INSA_13SM90_TMA_LOADENS16_INS17_ILi3ELi4ELi3EEES1A_NSW_INSB_IJNSB_IJSI_SD_EEENSB_IJS1B_NSC_ILi4EEEEEES1G_EEENSB_IJS1K_NSB_IJSI_NSC_ILi512EEEEEENSB_IJSX_NSC_ILi2048EEEEEEEEEEEEEvEEEENS_8epilogue10collective6detail29Sm90TmaWarpSpecializedAdapterINS27_15DefaultEpilogueISM_NSB_IJNSB_IJlllEEESD_SX_EEES2C_NS26_6thread17LinearCombinationISM_Li1EffLNS2D_9ScaleType4KindE0ELNS_15FloatRoundStyleE2ESM_EENS_4gemm15EpilogueDefaultEEEEEvvEEEEvNT_6ParamsE,"ax",@progbits
	.align	128
.text._ZN7cutlass13device_kernelINS_4conv6kernel13ConvUniversalINS1_16ConvProblemShapeILNS1_8OperatorE1ELi2EEENS1_10collective14CollectiveConvINS1_46MainloopSm90TmaGmmaWarpSpecializedImplicitGemmILS5_1ELi18ELi2EN4cute5tupleIJNSA_1CILi1EEESD_SD_EEENS1_36KernelImplicitTmaWarpSpecializedSm90ELi1EEENSB_IJNSC_ILi128EEENSC_ILi64EEENSB_IJNSC_ILi32EEEEEEEEENS_10bfloat16_tESM_NSA_8TiledMMAINSA_8MMA_AtomIJNSA_4SM904GMMA27MMA_64x64x16_F32BF16BF16_SSILNSQ_5MajorE0ELSS_1ELNSQ_7ScaleInE1ELST_1EEEEEENSA_6LayoutISE_NSB_IJNSC_ILi0EEESX_SX_EEEEENSB_IJNSA_10UnderscoreES10_S10_EEEEENS7_6detail26Sm90ImplicitGemmTileTraitsINSA_20SM90_TMA_LOAD_IM2COLENSA_14ComposedLayoutINSA_7SwizzleILi2ELi4ELi3EEENSA_18smem_ptr_flag_bitsILi16EEENSW_INSB_IJNSB_IJNSC_ILi8EEENSC_ILi16EEEEEENSB_IJSJ_SD_EEENSB_IJSD_NSC_ILi18EEEEEEEEENSB_IJNSB_IJSJ_NSC_ILi256EEEEEENSB_IJSD_SX_EEENSB_IJSX_NSC_ILi4096EEEEEEEEEEEEEvEENS14_INSA_13SM90_TMA_LOADENS16_INS17_ILi3ELi4ELi3EEES1A_NSW_INSB_IJNSB_IJSI_SD_EEENSB_IJS1B_NSC_ILi4EEEEEES1G_EEENSB_IJS1K_NSB_IJSI_NSC_ILi512EEEEEENSB_IJSX_NSC_ILi2048EEEEEEEEEEEEEvEEEENS_8epilogue10collective6detail29Sm90TmaWarpSpecializedAdapterINS27_15DefaultEpilogueISM_NSB_IJNSB_IJlllEEESD_SX_EEES2C_NS26_6thread17LinearCombinationISM_Li1EffLNS2D_9ScaleType4KindE0ELNS_15FloatRoundStyleE2ESM_EENS_4gemm15EpilogueDefaultEEEEEvvEEEEvNT_6ParamsE:
        .type           _ZN7cutlass13device_kernelINS_4conv6kernel13ConvUniversalINS1_16ConvProblemShapeILNS1_8OperatorE1ELi2EEENS1_10collective14CollectiveConvINS1_46MainloopSm90TmaGmmaWarpSpecializedImplicitGemmILS5_1ELi18ELi2EN4cute5tupleIJNSA_1CILi1EEESD_SD_EEENS1_36KernelImplicitTmaWarpSpecializedSm90ELi1EEENSB_IJNSC_ILi128EEENSC_ILi64EEENSB_IJNSC_ILi32EEEEEEEEENS_10bfloat16_tESM_NSA_8TiledMMAINSA_8MMA_AtomIJNSA_4SM904GMMA27MMA_64x64x16_F32BF16BF16_SSILNSQ_5MajorE0ELSS_1ELNSQ_7ScaleInE1ELST_1EEEEEENSA_6LayoutISE_NSB_IJNSC_ILi0EEESX_SX_EEEEENSB_IJNSA_10UnderscoreES10_S10_EEEEENS7_6detail26Sm90ImplicitGemmTileTraitsINSA_20SM90_TMA_LOAD_IM2COLENSA_14ComposedLayoutINSA_7SwizzleILi2ELi4ELi3EEENSA_18smem_ptr_flag_bitsILi16EEENSW_INSB_IJNSB_IJNSC_ILi8EEENSC_ILi16EEEEEENSB_IJSJ_SD_EEENSB_IJSD_NSC_ILi18EEEEEEEEENSB_IJNSB_IJSJ_NSC_ILi256EEEEEENSB_IJSD_SX_EEENSB_IJSX_NSC_ILi4096EEEEEEEEEEEEEvEENS14_INSA_13SM90_TMA_LOADENS16_INS17_ILi3ELi4ELi3EEES1A_NSW_INSB_IJNSB_IJSI_SD_EEENSB_IJS1B_NSC_ILi4EEEEEES1G_EEENSB_IJS1K_NSB_IJSI_NSC_ILi512EEEEEENSB_IJSX_NSC_ILi2048EEEEEEEEEEEEEvEEEENS_8epilogue10collective6detail29Sm90TmaWarpSpecializedAdapterINS27_15DefaultEpilogueISM_NSB_IJNSB_IJlllEEESD_SX_EEES2C_NS26_6thread17LinearCombinationISM_Li1EffLNS2D_9ScaleType4KindE0ELNS_15FloatRoundStyleE2ESM_EENS_4gemm15EpilogueDefaultEEEEEvvEEEEvNT_6ParamsE,@function
        .size           _ZN7cutlass13device_kernelINS_4conv6kernel13ConvUniversalINS1_16ConvProblemShapeILNS1_8OperatorE1ELi2EEENS1_10collective14CollectiveConvINS1_46MainloopSm90TmaGmmaWarpSpecializedImplicitGemmILS5_1ELi18ELi2EN4cute5tupleIJNSA_1CILi1EEESD_SD_EEENS1_36KernelImplicitTmaWarpSpecializedSm90ELi1EEENSB_IJNSC_ILi128EEENSC_ILi64EEENSB_IJNSC_ILi32EEEEEEEEENS_10bfloat16_tESM_NSA_8TiledMMAINSA_8MMA_AtomIJNSA_4SM904GMMA27MMA_64x64x16_F32BF16BF16_SSILNSQ_5MajorE0ELSS_1ELNSQ_7ScaleInE1ELST_1EEEEEENSA_6LayoutISE_NSB_IJNSC_ILi0EEESX_SX_EEEEENSB_IJNSA_10UnderscoreES10_S10_EEEEENS7_6detail26Sm90ImplicitGemmTileTraitsINSA_20SM90_TMA_LOAD_IM2COLENSA_14ComposedLayoutINSA_7SwizzleILi2ELi4ELi3EEENSA_18smem_ptr_flag_bitsILi16EEENSW_INSB_IJNSB_IJNSC_ILi8EEENSC_ILi16EEEEEENSB_IJSJ_SD_EEENSB_IJSD_NSC_ILi18EEEEEEEEENSB_IJNSB_IJSJ_NSC_ILi256EEEEEENSB_IJSD_SX_EEENSB_IJSX_NSC_ILi4096EEEEEEEEEEEEEvEENS14_INSA_13SM90_TMA_LOADENS16_INS17_ILi3ELi4ELi3EEES1A_NSW_INSB_IJNSB_IJSI_SD_EEENSB_IJS1B_NSC_ILi4EEEEEES1G_EEENSB_IJS1K_NSB_IJSI_NSC_ILi512EEEEEENSB_IJSX_NSC_ILi2048EEEEEEEEEEEEEvEEEENS_8epilogue10collective6detail29Sm90TmaWarpSpecializedAdapterINS27_15DefaultEpilogueISM_NSB_IJNSB_IJlllEEESD_SX_EEES2C_NS26_6thread17LinearCombinationISM_Li1EffLNS2D_9ScaleType4KindE0ELNS_15FloatRoundStyleE2ESM_EENS_4gemm15EpilogueDefaultEEEEEvvEEEEvNT_6ParamsE,(.L_x_170 - _ZN7cutlass13device_kernelINS_4conv6kernel13ConvUniversalINS1_16ConvProblemShapeILNS1_8OperatorE1ELi2EEENS1_10collective14CollectiveConvINS1_46MainloopSm90TmaGmmaWarpSpecializedImplicitGemmILS5_1ELi18ELi2EN4cute5tupleIJNSA_1CILi1EEESD_SD_EEENS1_36KernelImplicitTmaWarpSpecializedSm90ELi1EEENSB_IJNSC_ILi128EEENSC_ILi64EEENSB_IJNSC_ILi32EEEEEEEEENS_10bfloat16_tESM_NSA_8TiledMMAINSA_8MMA_AtomIJNSA_4SM904GMMA27MMA_64x64x16_F32BF16BF16_SSILNSQ_5MajorE0ELSS_1ELNSQ_7ScaleInE1ELST_1EEEEEENSA_6LayoutISE_NSB_IJNSC_ILi0EEESX_SX_EEEEENSB_IJNSA_10UnderscoreES10_S10_EEEEENS7_6detail26Sm90ImplicitGemmTileTraitsINSA_20SM90_TMA_LOAD_IM2COLENSA_14ComposedLayoutINSA_7SwizzleILi2ELi4ELi3EEENSA_18smem_ptr_flag_bitsILi16EEENSW_INSB_IJNSB_IJNSC_ILi8EEENSC_ILi16EEEEEENSB_IJSJ_SD_EEENSB_IJSD_NSC_ILi18EEEEEEEEENSB_IJNSB_IJSJ_NSC_ILi256EEEEEENSB_IJSD_SX_EEENSB_IJSX_NSC_ILi4096EEEEEEEEEEEEEvEENS14_INSA_13SM90_TMA_LOADENS16_INS17_ILi3ELi4ELi3EEES1A_NSW_INSB_IJNSB_IJSI_SD_EEENSB_IJS1B_NSC_ILi4EEEEEES1G_EEENSB_IJS1K_NSB_IJSI_NSC_ILi512EEEEEENSB_IJSX_NSC_ILi2048EEEEEEEEEEEEEvEEEENS_8epilogue10collective6detail29Sm90TmaWarpSpecializedAdapterINS27_15DefaultEpilogueISM_NSB_IJNSB_IJlllEEESD_SX_EEES2C_NS26_6thread17LinearCombinationISM_Li1EffLNS2D_9ScaleType4KindE0ELNS_15FloatRoundStyleE2ESM_EENS_4gemm15EpilogueDefaultEEEEEvvEEEEvNT_6ParamsE)
        .other          _ZN7cutlass13device_kernelINS_4conv6kernel13ConvUniversalINS1_16ConvProblemShapeILNS1_8OperatorE1ELi2EEENS1_10collective14CollectiveConvINS1_46MainloopSm90TmaGmmaWarpSpecializedImplicitGemmILS5_1ELi18ELi2EN4cute5tupleIJNSA_1CILi1EEESD_SD_EEENS1_36KernelImplicitTmaWarpSpecializedSm90ELi1EEENSB_IJNSC_ILi128EEENSC_ILi64EEENSB_IJNSC_ILi32EEEEEEEEENS_10bfloat16_tESM_NSA_8TiledMMAINSA_8MMA_AtomIJNSA_4SM904GMMA27MMA_64x64x16_F32BF16BF16_SSILNSQ_5MajorE0ELSS_1ELNSQ_7ScaleInE1ELST_1EEEEEENSA_6LayoutISE_NSB_IJNSC_ILi0EEESX_SX_EEEEENSB_IJNSA_10UnderscoreES10_S10_EEEEENS7_6detail26Sm90ImplicitGemmTileTraitsINSA_20SM90_TMA_LOAD_IM2COLENSA_14ComposedLayoutINSA_7SwizzleILi2ELi4ELi3EEENSA_18smem_ptr_flag_bitsILi16EEENSW_INSB_IJNSB_IJNSC_ILi8EEENSC_ILi16EEEEEENSB_IJSJ_SD_EEENSB_IJSD_NSC_ILi18EEEEEEEEENSB_IJNSB_IJSJ_NSC_ILi256EEEEEENSB_IJSD_SX_EEENSB_IJSX_NSC_ILi4096EEEEEEEEEEEEEvEENS14_INSA_13SM90_TMA_LOADENS16_INS17_ILi3ELi4ELi3EEES1A_NSW_INSB_IJNSB_IJSI_SD_EEENSB_IJS1B_NSC_ILi4EEEEEES1G_EEENSB_IJS1K_NSB_IJSI_NSC_ILi512EEEEEENSB_IJSX_NSC_ILi2048EEEEEEEEEEEEEvEEEENS_8epilogue10collective6detail29Sm90TmaWarpSpecializedAdapterINS27_15DefaultEpilogueISM_NSB_IJNSB_IJlllEEESD_SX_EEES2C_NS26_6thread17LinearCombinationISM_Li1EffLNS2D_9ScaleType4KindE0ELNS_15FloatRoundStyleE2ESM_EENS_4gemm15EpilogueDefaultEEEEEvvEEEEvNT_6ParamsE,@"STO_CUDA_ENTRY STV_DEFAULT"
_ZN7cutlass13device_kernelINS_4conv6kernel13ConvUniversalINS1_16ConvProblemShapeILNS1_8OperatorE1ELi2EEENS1_10collective14CollectiveConvINS1_46MainloopSm90TmaGmmaWarpSpecializedImplicitGemmILS5_1ELi18ELi2EN4cute5tupleIJNSA_1CILi1EEESD_SD_EEENS1_36KernelImplicitTmaWarpSpecializedSm90ELi1EEENSB_IJNSC_ILi128EEENSC_ILi64EEENSB_IJNSC_ILi32EEEEEEEEENS_10bfloat16_tESM_NSA_8TiledMMAINSA_8MMA_AtomIJNSA_4SM904GMMA27MMA_64x64x16_F32BF16BF16_SSILNSQ_5MajorE0ELSS_1ELNSQ_7ScaleInE1ELST_1EEEEEENSA_6LayoutISE_NSB_IJNSC_ILi0EEESX_SX_EEEEENSB_IJNSA_10UnderscoreES10_S10_EEEEENS7_6detail26Sm90ImplicitGemmTileTraitsINSA_20SM90_TMA_LOAD_IM2COLENSA_14ComposedLayoutINSA_7SwizzleILi2ELi4ELi3EEENSA_18smem_ptr_flag_bitsILi16EEENSW_INSB_IJNSB_IJNSC_ILi8EEENSC_ILi16EEEEEENSB_IJSJ_SD_EEENSB_IJSD_NSC_ILi18EEEEEEEEENSB_IJNSB_IJSJ_NSC_ILi256EEEEEENSB_IJSD_SX_EEENSB_IJSX_NSC_ILi4096EEEEEEEEEEEEEvEENS14_INSA_13SM90_TMA_LOADENS16_INS17_ILi3ELi4ELi3EEES1A_NSW_INSB_IJNSB_IJSI_SD_EEENSB_IJS1B_NSC_ILi4EEEEEES1G_EEENSB_IJS1K_NSB_IJSI_NSC_ILi512EEEEEENSB_IJSX_NSC_ILi2048EEEEEEEEEEEEEvEEEENS_8epilogue10collective6detail29Sm90TmaWarpSpecializedAdapterINS27_15DefaultEpilogueISM_NSB_IJNSB_IJlllEEESD_SX_EEES2C_NS26_6thread17LinearCombinationISM_Li1EffLNS2D_9ScaleType4KindE0ELNS_15FloatRoundStyleE2ESM_EENS_4gemm15EpilogueDefaultEEEEEvvEEEEvNT_6ParamsE:
[----:B------:R-:W-:Y:S01]  /*0000*/  LDC R1, c[0x0][0x28] ;  /* 0x00000a00ff017b82 */ /* 0x000fe20000000800 */
[----:B------:R-:W0:Y:S01]  /*0010*/  S2R R8, SR_TID.X ;  /* 0x0000000000087919 */ /* 0x000e220000002100 */
[----:B------:R-:W-:Y:S01]  /*0020*/  ELECT P0, URZ, PT ;  /* 0x00000000003f782f */ /* 0x000fe20003800000 */
[----:B------:R-:W-:Y:S01]  /*0030*/  BSSY B0, `(.L_x_0) ;  /* 0x000000f000007945 */ /* 0x000fe20003800000 */
[--C-:B0-----:R-:W-:Y:S02]  /*0040*/  SHF.R.U32.HI R0, RZ, 0x5, R8.reuse ;  /* 0x00000005ff007819 */ /* 0x101fe40000011608 */
[----:B------:R-:W-:-:S03]  /*0050*/  SHF.R.U32.HI R3, RZ, 0x7, R8 ;  /* 0x00000007ff037819 */ /* 0x000fc60000011608 */
[----:B------:R-:W0:Y:S04]  /*0060*/  SHFL.IDX PT, R2, R0, RZ, 0x1f ;  /* 0x00001fff00027589 */ /* 0x000e2800000e0000 */
[----:B------:R1:W2:Y:S01]  /*0070*/  SHFL.IDX PT, R7, R3, RZ, 0x1f ;  /* 0x00001fff03077589 */ /* 0x0002a200000e0000 */
[----:B0-----:R-:W-:-:S13]  /*0080*/  ISETP.NE.OR P0, PT, R2, RZ, !P0 ;  /* 0x000000ff0200720c */ /* 0x001fda0004705670 */
[----:B-12---:R-:W-:Y:S05]  /*0090*/  @P0 BRA `(.L_x_1) ;  /* 0x0000000000200947 */ /* 0x006fea0003800000 */
[----:B------:R-:W-:Y:S02]  /*00a0*/  ULDC.64 UR4, c[0x0][0x198] ;  /* 0x0000660000047ab9 */ /* 0x000fe40000000a00 */
[----:B------:R-:W-:Y:S02]  /*00b0*/  UIADD3 UR6, UP0, UR4, 0xf0, URZ ;  /* 0x000000f004067890 */ /* 0x000fe4000ff1e03f */
[----:B------:R-:W-:Y:S02]  /*00c0*/  UIADD3 UR4, UP1, UR4, 0x1f0, URZ ;  /* 0x000001f004047890 */ /* 0x000fe4000ff3e03f */
[----:B------:R-:W-:Y:S02]  /*00d0*/  UIADD3.X UR7, URZ, UR5, URZ, UP0, !UPT ;  /* 0x000000053f077290 */ /* 0x000fe400087fe43f */
[----:B------:R-:W-:-:S07]  /*00e0*/  UIADD3.X UR5, URZ, UR5, URZ, UP1, !UPT ;  /* 0x000000053f057290 */ /* 0x000fce0008ffe43f */
[----:B------:R0:W-:Y:S02]  /*00f0*/  UTMACCTL.PF [UR6] ;  /* 0x00000000060079b9 */ /* 0x0001e40008040000 */
[----:B------:R0:W-:Y:S02]  /*0100*/  UTMACCTL.PF [UR4] ;  /* 0x00000000040079b9 */ /* 0x0001e40008040000 */
[----:B0-----:R-:W-:Y:S01]  /*0110*/  NOP ;  /* 0x0000000000007918 */ /* 0x001fe20000000000 */
.L_x_1:
[----:B------:R-:W-:Y:S05]  /*0120*/  BSYNC B0 ;  /* 0x0000000000007941 */ /* 0x000fea0003800000 */
.L_x_0:
[----:B------:R-:W0:Y:S01]  /*0130*/  SHFL.IDX PT, R0, R0, RZ, 0x1f ;  /* 0x00001fff00007589 */ /* 0x000e2200000e0000 */
[----:B------:R-:W-:-:S04]  /*0140*/  SHF.R.S32.HI R3, RZ, 0x1f, R2 ;  /* 0x0000001fff037819 */ /* 0x000fc80000011402 */
[----:B------:R-:W-:Y:S02]  /*0150*/  LEA.HI R3, R3, R2, RZ, 0x2 ;  /* 0x0000000203037211 */ /* 0x000fe400078f10ff */
[----:B0-----:R-:W-:-:S13]  /*0160*/  ISETP.NE.AND P0, PT, R0, RZ, PT ;  /* 0x000000ff0000720c */ /* 0x001fda0003f05270 */
[----:B------:R-:W-:Y:S05]  /*0170*/  @P0 BRA `(.L_x_2) ;  /* 0x0000000000d40947 */ /* 0x000fea0003800000 */
[----:B------:R-:W-:Y:S01]  /*0180*/  ELECT P0, URZ, PT ;  /* 0x00000000003f782f */ /* 0x000fe20003800000 */
[----:B------:R-:W-:-:S12]  /*0190*/  BSSY B0, `(.L_x_2) ;  /* 0x0000033000007945 */ /* 0x000fd80003800000 */
[----:B------:R-:W-:Y:S05]  /*01a0*/  @!P0 BRA `(.L_x_3) ;  /* 0x0000000000c48947 */ /* 0x000fea0003800000 */
[----:B------:R-:W0:Y:S01]  /*01b0*/  S2UR UR8, SR_CgaCtaId ;  /* 0x00000000000879c3 */ /* 0x000e220000008800 */
[----:B------:R-:W-:Y:S01]  /*01c0*/  UMOV UR4, 0x400 ;  /* 0x0000040000047882 */ /* 0x000fe20000000000 */
[----:B------:R-:W-:Y:S01]  /*01d0*/  UMOV UR5, 0x1 ;  /* 0x0000000100057882 */ /* 0x000fe20000000000 */
[----:B------:R-:W-:Y:S02]  /*01e0*/  UMOV UR6, 0x80 ;  /* 0x0000008000067882 */ /* 0x000fe40000000000 */
[----:B------:R-:W-:-:S04]  /*01f0*/  UIADD3 UR6, -UR6, 0x100000, URZ ;  /* 0x0010000006067890 */ /* 0x000fc8000fffe13f */
[----:B------:R-:W-:Y:S02]  /*0200*/  USHF.L.U32 UR7, UR6, 0xb, URZ ;  /* 0x0000000b06077899 */ /* 0x000fe4000800063f */
[----:B------:R-:W-:Y:S02]  /*0210*/  USHF.L.U32 UR6, UR6, 0x1, URZ ;  /* 0x0000000106067899 */ /* 0x000fe4000800063f */
[----:B0-----:R-:W-:Y:S02]  /*0220*/  ULEA UR8, UR8, UR4, 0x18 ;  /* 0x0000000408087291 */ /* 0x001fe4000f8ec03f */
[----:B------:R-:W-:-:S04]  /*0230*/  UIADD3 UR4, -UR5, 0x100000, URZ ;  /* 0x0010000005047890 */ /* 0x000fc8000fffe13f */
[----:B------:R-:W-:Y:S02]  /*0240*/  USHF.L.U32 UR5, UR4, 0xb, URZ ;  /* 0x0000000b04057899 */ /* 0x000fe4000800063f */
[----:B------:R-:W-:Y:S01]  /*0250*/  USHF.L.U32 UR4, UR4, 0x1, URZ ;  /* 0x0000000104047899 */ /* 0x000fe2000800063f */
[----:B------:R-:W0:Y:S11]  /*0260*/  FENCE.VIEW.ASYNC.S ;  /* 0x00000000000073c6 */ /* 0x000e360000000000 */
[----:B0-----:R0:W1:Y:S01]  /*0270*/  SYNCS.EXCH.64 URZ, [UR8+0x36000], UR4 ;  /* 0x03600004083f75b2 */ /* 0x0010620008000100 */
[----:B------:R0:W2:Y:S01]  /*0280*/  SYNCS.EXCH.64 URZ, [UR8+0x36090], UR6 ;  /* 0x03609006083f75b2 */ /* 0x0000a20008000100 */
[----:B------:R0:W3:Y:S01]  /*0290*/  SYNCS.EXCH.64 URZ, [UR8+0x36008], UR4 ;  /* 0x03600804083f75b2 */ /* 0x0000e20008000100 */
[----:B------:R0:W4:Y:S01]  /*02a0*/  SYNCS.EXCH.64 URZ, [UR8+0x36098], UR6 ;  /* 0x03609806083f75b2 */ /* 0x0001220008000100 */
[----:B------:R0:W0:Y:S01]  /*02b0*/  SYNCS.EXCH.64 URZ, [UR8+0x36010], UR4 ;  /* 0x03601004083f75b2 */ /* 0x0000220008000100 */
        /* <DEDUP_REMOVED lines=31> */
[----:B-1234-:R-:W-:Y:S01]  /*04b0*/  NOP ;  /* 0x0000000000007918 */ /* 0x01efe20000000000 */
.L_x_3:
[----:B0-----:R-:W-:Y:S05]  /*04c0*/  BSYNC B0 ;  /* 0x0000000000007941 */ /* 0x001fea0003800000 */
.L_x_2:
[----:B------:R-:W-:Y:S01]  /*04d0*/  ULDC.64 UR4, c[0x0][0x598] ;  /* 0x0001660000047ab9 */ /* 0x000fe20000000a00 */
[----:B------:R-:W-:Y:S01]  /*04e0*/  LOP3.LUT R3, R3, 0xfffffffc, RZ, 0xc0, !PT ;  /* 0xfffffffc03037812 */ /* 0x000fe200078ec0ff */
[----:B------:R-:W-:Y:S01]  /*04f0*/  NOP ;  /* 0x0000000000007918 */ /* 0x000fe20000000000 */
[----:B------:R-:W-:Y:S01]  /*0500*/  ISETP.NE.U32.AND P0, PT, RZ, UR4, PT ;  /* 0x00000004ff007c0c */ /* 0x000fe2000bf05070 */
[----:B------:R-:W-:Y:S01]  /*0510*/  NOP ;  /* 0x0000000000007918 */ /* 0x000fe20000000000 */
[----:B------:R-:W-:Y:S01]  /*0520*/  BAR.SYNC.DEFER_BLOCKING 0x0 ;  /* 0x0000000000007b1d */ /* 0x000fe20000010000 */
[----:B------:R-:W-:Y:S01]  /*0530*/  IMAD.IADD R6, R2, 0x1, -R3 ;  /* 0x0000000102067824 */ /* 0x000fe200078e0a03 */
[----:B------:R-:W-:Y:S02]  /*0540*/  ISETP.NE.AND.EX P0, PT, RZ, UR5, PT, P0 ;  /* 0x00000005ff007c0c */ /* 0x000fe4000bf05300 */
[C---:B------:R-:W-:Y:S02]  /*0550*/  ISETP.NE.AND P2, PT, R7.reuse, 0x1, PT ;  /* 0x000000010700780c */ /* 0x040fe40003f45270 */
[----:B------:R-:W-:Y:S01]  /*0560*/  LOP3.LUT P1, RZ, R7, R6, RZ, 0xfc, !PT ;  /* 0x0000000607ff7212 */ /* 0x000fe2000782fcff */
[----:B------:R-:W-:-:S03]  /*0570*/  ULDC.64 UR12, c[0x0][0x208] ;  /* 0x00008200000c7ab9 */ /* 0x000fc60000000a00 */
[----:B------:R-:W-:-:S04]  /*0580*/  SEL R2, RZ, 0x1, P1 ;  /* 0x00000001ff027807 */ /* 0x000fc80000800000 */
[----:B------:R-:W-:Y:S01]  /*0590*/  SEL R2, R2, 0x2, P2 ;  /* 0x0000000202027807 */ /* 0x000fe20001000000 */
[----:B------:R-:W-:Y:S06]  /*05a0*/  @!P0 BRA `(.L_x_4) ;  /* 0x00000000001c8947 */ /* 0x000fec0003800000 */
[----:B------:R-:W0:Y:S02]  /*05b0*/  LDC.64 R4, c[0x0][0x598] ;  /* 0x00016600ff047b82 */ /* 0x000e240000000a00 */
[----:B0-----:R-:W2:Y:S02]  /*05c0*/  LDG.E.64 R4, desc[UR12][R4.64] ;  /* 0x0000000c04047981 */ /* 0x001ea4000c1e1b00 */
[----:B--2---:R-:W-:-:S04]  /*05d0*/  ISETP.NE.U32.AND P0, PT, R4, RZ, PT ;  /* 0x000000ff0400720c */ /* 0x004fc80003f05070 */
[----:B------:R-:W-:-:S13]  /*05e0*/  ISETP.NE.AND.EX P0, PT, R5, RZ, PT, P0 ;  /* 0x000000ff0500720c */ /* 0x000fda0003f05300 */
[----:B------:R-:W-:Y:S05]  /*05f0*/  @!P0 BRA `(.L_x_4) ;  /* 0x0000000000088947 */ /* 0x000fea0003800000 */
[----:B------:R2:W5:Y:S01]  /*0600*/  LD.E R0, desc[UR12][R4.64] ;  /* 0x0000000c04007980 */ /* 0x000562000c101900 */
[----:B------:R-:W-:Y:S05]  /*0610*/  BRA `(.L_x_5) ;  /* 0x0000000000207947 */ /* 0x000fea0003800000 */
.L_x_4:
[----:B------:R-:W-:Y:S02]  /*0620*/  ULDC.64 UR4, c[0x0][0x588] ;  /* 0x0001620000047ab9 */ /* 0x000fe40000000a00 */
[----:B------:R-:W-:-:S04]  /*0630*/  ISETP.NE.U32.AND P0, PT, RZ, UR4, PT ;  /* 0x00000004ff007c0c */ /* 0x000fc8000bf05070 */
[----:B------:R-:W-:-:S13]  /*0640*/  ISETP.NE.AND.EX P0, PT, RZ, UR5, PT, P0 ;  /* 0x00000005ff007c0c */ /* 0x000fda000bf05300 */
[----:B------:R-:W-:Y:S05]  /*0650*/  @!P0 BRA `(.L_x_6) ;  /* 0x00000000000c8947 */ /* 0x000fea0003800000 */
[----:B------:R-:W0:Y:S02]  /*0660*/  LDC.64 R4, c[0x0][0x588] ;  /* 0x00016200ff047b82 */ /* 0x000e240000000a00 */
[----:B0-----:R0:W5:Y:S01]  /*0670*/  LDG.E R0, desc[UR12][R4.64] ;  /* 0x0000000c04007981 */ /* 0x001162000c1e1900 */
[----:B------:R-:W-:Y:S05]  /*0680*/  BRA `(.L_x_5) ;  /* 0x0000000000047947 */ /* 0x000fea0003800000 */
.L_x_6:
[----:B------:R-:W1:Y:S02]  /*0690*/  LDC R0, c[0x0][0x580] ;  /* 0x00016000ff007b82 */ /* 0x000e640000000800 */
.L_x_5:
[----:B------:R-:W-:Y:S02]  /*06a0*/  ULDC.64 UR4, c[0x0][0x5a0] ;  /* 0x0001680000047ab9 */ /* 0x000fe40000000a00 */
[----:B------:R-:W-:-:S04]  /*06b0*/  ISETP.NE.U32.AND P0, PT, RZ, UR4, PT ;  /* 0x00000004ff007c0c */ /* 0x000fc8000bf05070 */
[----:B------:R-:W-:-:S13]  /*06c0*/  ISETP.NE.AND.EX P0, PT, RZ, UR5, PT, P0 ;  /* 0x00000005ff007c0c */ /* 0x000fda000bf05300 */
[----:B------:R-:W-:Y:S05]  /*06d0*/  @!P0 BRA `(.L_x_7) ;  /* 0x00000000001c8947 */ /* 0x000fea0003800000 */
[----:B0-2---:R-:W0:Y:S02]  /*06e0*/  LDC.64 R4, c[0x0][0x5a0] ;  /* 0x00016800ff047b82 */ /* 0x005e240000000a00 */
[----:B0-----:R-:W2:Y:S02]  /*06f0*/  LDG.E.64 R4, desc[UR12][R4.64] ;  /* 0x0000000c04047981 */ /* 0x001ea4000c1e1b00 */
[----:B--2---:R-:W-:-:S04]  /*0700*/  ISETP.NE.U32.AND P0, PT, R4, RZ, PT ;  /* 0x000000ff0400720c */ /* 0x004fc80003f05070 */
[----:B------:R-:W-:-:S13]  /*0710*/  ISETP.NE.AND.EX P0, PT, R5, RZ, PT, P0 ;  /* 0x000000ff0500720c */ /* 0x000fda0003f05300 */
[----:B------:R-:W-:Y:S05]  /*0720*/  @!P0 BRA `(.L_x_7) ;  /* 0x0000000000088947 */ /* 0x000fea0003800000 */
[----:B------:R0:W5:Y:S01]  /*0730*/  LD.E R14, desc[UR12][R4.64] ;  /* 0x0000000c040e7980 */ /* 0x000162000c101900 */
[----:B------:R-:W-:Y:S05]  /*0740*/  BRA `(.L_x_8) ;  /* 0x0000000000207947 */ /* 0x000fea0003800000 */
.L_x_7:
[----:B------:R-:W-:Y:S02]  /*0750*/  ULDC.64 UR4, c[0x0][0x590] ;  /* 0x0001640000047ab9 */ /* 0x000fe40000000a00 */
[----:B------:R-:W-:-:S04]  /*0760*/  ISETP.NE.U32.AND P0, PT, RZ, UR4, PT ;  /* 0x00000004ff007c0c */ /* 0x000fc8000bf05070 */
[----:B------:R-:W-:-:S13]  /*0770*/  ISETP.NE.AND.EX P0, PT, RZ, UR5, PT, P0 ;  /* 0x00000005ff007c0c */ /* 0x000fda000bf05300 */
[----:B------:R-:W-:Y:S05]  /*0780*/  @!P0 BRA `(.L_x_9) ;  /* 0x00000000000c8947 */ /* 0x000fea0003800000 */
[----:B------:R-:W3:Y:S02]  /*0790*/  LDC.64 R14, c[0x0][0x590] ;  /* 0x00016400ff0e7b82 */ /* 0x000ee40000000a00 */
[----:B---3--:R4:W5:Y:S01]  /*07a0*/  LDG.E R14, desc[UR12][R14.64] ;  /* 0x0000000c0e0e7981 */ /* 0x008962000c1e1900 */
[----:B------:R-:W-:Y:S05]  /*07b0*/  BRA `(.L_x_8) ;  /* 0x0000000000047947 */ /* 0x000fea0003800000 */
.L_x_9:
[----:B------:R-:W3:Y:S02]  /*07c0*/  LDC R14, c[0x0][0x584] ;  /* 0x00016100ff0e7b82 */ /* 0x000ee40000000800 */
.L_x_8:
[----:B------:R-:W1:Y:S01]  /*07d0*/  LDC R3, c[0x0][0x3c4] ;  /* 0x0000f100ff037b82 */ /* 0x000e620000000800 */
[----:B------:R-:W-:-:S07]  /*07e0*/  ISETP.NE.AND P0, PT, R7, RZ, PT ;  /* 0x000000ff0700720c */ /* 0x000fce0003f05270 */
[----:B------:R-:W4:Y:S01]  /*07f0*/  LDC.64 R10, c[0x0][0x3c8] ;  /* 0x0000f200ff0a7b82 */ /* 0x000f220000000a00 */
[----:B-1----:R-:W-:-:S05]  /*0800*/  VIADD R3, R3, 0x1f ;  /* 0x0000001f03037836 */ /* 0x002fca0000000000 */
[----:B0-2---:R-:W-:-:S04]  /*0810*/  SHF.R.S32.HI R4, RZ, 0x1f, R3 ;  /* 0x0000001fff047819 */ /* 0x005fc80000011403 */
[----:B------:R-:W-:-:S04]  /*0820*/  LEA.HI R4, R4, R3, RZ, 0x5 ;  /* 0x0000000304047211 */ /* 0x000fc800078f28ff */
[----:B------:R-:W-:-:S05]  /*0830*/  SHF.R.S32.HI R5, RZ, 0x5, R4 ;  /* 0x00000005ff057819 */ /* 0x000fca0000011404 */
[----:B----4-:R-:W-:-:S04]  /*0840*/  IMAD R4, R5, R10, RZ ;  /* 0x0000000a05047224 */ /* 0x010fc800078e02ff */
[----:B------:R-:W-:Y:S01]  /*0850*/  IMAD R3, R4, R11, RZ ;  /* 0x0000000b04037224 */ /* 0x000fe200078e02ff */
[----:B------:R-:W-:Y:S06]  /*0860*/  @!P0 BRA `(.L_x_10) ;  /* 0x0000005400888947 */ /* 0x000fec0003800000 */
[----:B------:R-:W-:-:S13]  /*0870*/  ISETP.NE.AND P0, PT, R7, 0x1, PT ;  /* 0x000000010700780c */ /* 0x000fda0003f05270 */
[----:B------:R-:W-:Y:S05]  /*0880*/  @P0 EXIT ;  /* 0x000000000000094d */ /* 0x000fea0003800000 */
[----:B------:R-:W-:Y:S01]  /*0890*/  ISETP.GE.AND P0, PT, R3, 0x1, PT ;  /* 0x000000010300780c */ /* 0x000fe20003f06270 */
[----:B------:R-:W-:Y:S01]  /*08a0*/  UMOV UR4, URZ ;  /* 0x0000003f00047c82 */ /* 0x000fe20008000000 */
[----:B------:R-:W-:Y:S02]  /*08b0*/  CS2R R54, SRZ ;  /* 0x0000000000367805 */ /* 0x000fe4000001ff00 */
[----:B------:R-:W-:Y:S02]  /*08c0*/  CS2R R56, SRZ ;  /* 0x0000000000387805 */ /* 0x000fe4000001ff00 */
[----:B------:R-:W-:Y:S02]  /*08d0*/  CS2R R58, SRZ ;  /* 0x00000000003a7805 */ /* 0x000fe4000001ff00 */
[----:B------:R-:W-:Y:S02]  /*08e0*/  CS2R R60, SRZ ;  /* 0x00000000003c7805 */ /* 0x000fe4000001ff00 */
[----:B------:R-:W-:-:S02]  /*08f0*/  CS2R R62, SRZ ;  /* 0x00000000003e7805 */ /* 0x000fc4000001ff00 */
[----:B------:R-:W-:Y:S02]  /*0900*/  CS2R R64, SRZ ;  /* 0x0000000000407805 */ /* 0x000fe4000001ff00 */
        /* <DEDUP_REMOVED lines=25> */
[----:B------:R-:W-:Y:S01]  /*0aa0*/  CS2R R52, SRZ ;  /* 0x0000000000347805 */ /* 0x000fe2000001ff00 */
[----:B------:R-:W-:Y:S06]  /*0ab0*/  @!P0 BRA `(.L_x_11) ;  /* 0x00000000009c8947 */ /* 0x000fec0003800000 */
[----:B------:R-:W-:-:S04]  /*0ac0*/  LOP3.LUT R4, R2, 0x1, RZ, 0xfc, !PT ;  /* 0x0000000102047812 */ /* 0x000fc800078efcff */
[----:B------:R-:W-:-:S13]  /*0ad0*/  ISETP.NE.AND P1, PT, R4, 0x3, PT ;  /* 0x000000030400780c */ /* 0x000fda0003f25270 */
[----:B------:R-:W-:Y:S05]  /*0ae0*/  @!P1 BRA `(.L_x_12) ;  /* 0x0000000000049947 */ /* 0x000fea0003800000 */
[----:B------:R-:W-:Y:S01]  /*0af0*/  BPT.TRAP 0x1 ;  /* 0x000000040000795c */ /* 0x000fe20000300000 */
.L_x_12:
[----:B------:R-:W0:Y:S01]  /*0b00*/  S2UR UR5, SR_CgaCtaId ;  /* 0x00000000000579c3 */ /* 0x000e220000008800 */
[----:B------:R-:W-:Y:S01]  /*0b10*/  SHF.L.U32 R4, RZ, 0x1f, RZ ;  /* 0x0000001fff047819 */ /* 0x000fe200000006ff */
[----:B------:R-:W-:Y:S02]  /*0b20*/  UMOV UR4, 0x400 ;  /* 0x0000040000047882 */ /* 0x000fe40000000000 */
[----:B0-----:R-:W-:-:S12]  /*0b30*/  ULEA UR5, UR5, UR4, 0x18 ;  /* 0x0000000405057291 */ /* 0x001fd8000f8ec03f */
.L_x_13:
[----:B0-----:R-:W-:-:S04]  /*0b40*/  IMAD.U32 R5, RZ, RZ, UR5 ;  /* 0x00000005ff057e24 */ /* 0x001fc8000f8e00ff */
[----:B------:R0:W1:Y:S03]  /*0b50*/  SYNCS.PHASECHK.TRANS64.TRYWAIT P1, [R5+URZ+0x36000], R4 ;  /* 0x03600004050075a7 */ /* 0x000066000802017f */
[----:B-1----:R-:W-:Y:S05]  /*0b60*/  @!P1 NANOSLEEP.SYNCS 0x989680 ;  /* 0x009896800000995d */ /* 0x002fea0003900000 */
[----:B------:R-:W1:Y:S02]  /*0b70*/  @!P1 SYNCS.PHASECHK.TRANS64 P1, [R5+URZ+0x36000], R4 ;  /* 0x03600004050095a7 */ /* 0x000e64000802007f */
[----:B-1----:R-:W-:Y:S05]  /*0b80*/  @!P1 BRA `(.L_x_13) ;  /* 0xfffffffc00ec9947 */ /* 0x002fea000383ffff */
[----:B------:R-:W-:Y:S01]  /*0b90*/  USHF.R.U32.HI UR4, URZ, 0x4, UR5 ;  /* 0x000000043f047899 */ /* 0x000fe20008011605 */
[----:B------:R-:W-:Y:S01]  /*0ba0*/  WARPGROUP.ARRIVE ;  /* 0x00000000000079c5 */ /* 0x000fe20000000000 */
[----:B------:R-:W-:Y:S02]  /*0bb0*/  UIADD3 UR5, UR5, 0x24000, URZ ;  /* 0x0002400005057890 */ /* 0x000fe4000fffe03f */
[----:B------:R-:W-:Y:S02]  /*0bc0*/  ULOP3.LUT UR4, UR4, 0x3fff, URZ, 0xc0, !UPT ;  /* 0x00003fff04047892 */ /* 0x000fe4000f8ec03f */
[----:B------:R-:W-:Y:S02]  /*0bd0*/  USHF.R.U32.HI UR5, URZ, 0x4, UR5 ;  /* 0x000000043f057899 */ /* 0x000fe40008011605 */
[----:B------:R-:W-:Y:S02]  /*0be0*/  ULOP3.LUT UR10, UR4, 0x10000, URZ, 0xfc, !UPT ;  /* 0x00010000040a7892 */ /* 0x000fe4000f8efc3f */
[----:B------:R-:W-:-:S02]  /*0bf0*/  ULOP3.LUT UR8, UR5, 0x3fff, URZ, 0xc0, !UPT ;  /* 0x00003fff05087892 */ /* 0x000fc4000f8ec03f */
[----:B------:R-:W-:Y:S01]  /*0c00*/  UIADD3 UR9, UR10, 0x100, URZ ;  /* 0x000001000a097890 */ /* 0x000fe2000fffe03f */
[----:B------:R-:W-:Y:S02]  /*0c10*/  UMOV UR7, 0x40000040 ;  /* 0x4000004000077882 */ /* 0x000fe40000000000 */
[----:B------:R-:W-:Y:S01]  /*0c20*/  UMOV UR4, UR10 ;  /* 0x0000000a00047c82 */ /* 0x000fe20008000000 */
[----:B------:R-:W-:Y:S01]  /*0c30*/  UMOV UR5, 0x80000020 ;  /* 0x8000002000057882 */ /* 0x000fe20000000000 */
[----:B------:R-:W-:Y:S02]  /*0c40*/  UMOV UR6, UR8 ;  /* 0x0000000800067c82 */ /* 0x000fe40008000000 */
[----:B------:R-:W-:Y:S01]  /*0c50*/  HGMMA.64x64x16.F32.BF16 R56, gdesc[UR4].tnspB, RZ, !UPT ;  /* 0x40e00000043879f0 */ /* 0x000fe2000c7018ff */
[----:B------:R-:W-:Y:S01]  /*0c60*/  UMOV UR4, UR9 ;  /* 0x0000000900047c82 */ /* 0x000fe20008000000 */
[----:B------:R-:W-:Y:S02]  /*0c70*/  UMOV UR5, 0x80000020 ;  /* 0x8000002000057882 */ /* 0x000fe40000000000 */
[----:B------:R-:W-:Y:S01]  /*0c80*/  HGMMA.64x64x16.F32.BF16 R24, gdesc[UR4].tnspB, RZ, !UPT ;  /* 0x40e00000041879f0 */ /* 0x000fe2000c7018ff */
[----:B------:R-:W-:-:S02]  /*0c90*/  UIADD3 UR4, UR10, 0x2, URZ ;  /* 0x000000020a047890 */ /* 0x000fc4000fffe03f */
[----:B------:R-:W-:Y:S02]  /*0ca0*/  UIADD3 UR6, UR8, 0x80, URZ ;  /* 0x0000008008067890 */ /* 0x000fe4000fffe03f */
[----:B------:R-:W-:Y:S01]  /*0cb0*/  UIADD3 UR8, UR10, 0x102, URZ ;  /* 0x000001020a087890 */ /* 0x000fe2000fffe03f */
[----:B------:R-:W-:Y:S01]  /*0cc0*/  UMOV UR5, 0x80000020 ;  /* 0x8000002000057882 */ /* 0x000fe20000000000 */
[----:B------:R-:W-:-:S05]  /*0cd0*/  UMOV UR7, 0x40000040 ;  /* 0x4000004000077882 */ /* 0x000fca0000000000 */
[----:B------:R-:W-:Y:S01]  /*0ce0*/  HGMMA.64x64x16.F32.BF16 R56, gdesc[UR4].tnspB, R56 ;  /* 0x40e00000043879f0 */ /* 0x000fe20008701838 */
[----:B------:R-:W-:Y:S01]  /*0cf0*/  UMOV UR4, UR8 ;  /* 0x0000000800047c82 */ /* 0x000fe20008000000 */
[----:B------:R-:W-:Y:S02]  /*0d00*/  UMOV UR5, 0x80000020 ;  /* 0x8000002000057882 */ /* 0x000fe40000000000 */
[----:B------:R-:W-:Y:S01]  /*0d10*/  HGMMA.64x64x16.F32.BF16 R24, gdesc[UR4].tnspB, R24, gsb0 ;  /* 0x40e00000041879f0 */ /* 0x000fe20008001818 */
[----:B------:R-:W-:-:S05]  /*0d20*/  UMOV UR4, 0x1 ;  /* 0x0000000100047882 */ /* 0x000fca0000000000 */
.L_x_11:
[----:B0-----:R-:W-:-:S05]  /*0d30*/  VIMNMX R4, R3, 0x1, PT ;  /* 0x0000000103047848 */ /* 0x001fca0003fe0100 */
[----:B------:R-:W-:-:S05]  /*0d40*/  IMAD.IADD R3, R3, 0x1, -R4 ;  /* 0x0000000103037824 */ /* 0x000fca00078e0a04 */
[----:B------:R-:W-:-:S13]  /*0d50*/  ISETP.GE.AND P1, PT, R3, 0x1, PT ;  /* 0x000000010300780c */ /* 0x000fda0003f26270 */
[----:B------:R-:W-:Y:S05]  /*0d60*/  @!P1 BRA `(.L_x_14) ;  /* 0x00000004000c9947 */ /* 0x000fea0003800000 */
[----:B------:R-:W0:Y:S01]  /*0d70*/  S2UR UR6, SR_CgaCtaId ;  /* 0x00000000000679c3 */ /* 0x000e220000008800 */
[----:B------:R-:W-:Y:S01]  /*0d80*/  UMOV UR5, 0x400 ;  /* 0x0000040000057882 */ /* 0x000fe20000000000 */
[----:B------:R-:W-:Y:S01]  /*0d90*/  LOP3.LUT R8, R2, 0x1, RZ, 0xfc, !PT ;  /* 0x0000000102087812 */ /* 0x000fe200078efcff */
[----:B------:R-:W-:Y:S01]  /*0da0*/  IMAD.MOV.U32 R7, RZ, RZ, RZ ;  /* 0x000000ffff077224 */ /* 0x000fe200078e00ff */
[----:B------:R-:W-:Y:S01]  /*0db0*/  UISETP.NE.U32.AND UP0, UPT, UR4, URZ, UPT ;  /* 0x0000003f0400728c */ /* 0x000fe2000bf05070 */
[----:B------:R-:W-:Y:S01]  /*0dc0*/  IMAD.MOV.U32 R4, RZ, RZ, R3 ;  /* 0x000000ffff047224 */ /* 0x000fe200078e0003 */
[----:B0-----:R-:W-:-:S04]  /*0dd0*/  ULEA UR15, UR6, UR5, 0x18 ;  /* 0x00000005060f7291 */ /* 0x001fc8000f8ec03f */
[----:B------:R-:W-:Y:S02]  /*0de0*/  USHF.R.U32.HI UR5, URZ, 0x4, UR15 ;  /* 0x000000043f057899 */ /* 0x000fe4000801160f */
[----:B------:R-:W-:Y:S02]  /*0df0*/  UIADD3 UR6, UR15, 0x24000, URZ ;  /* 0x000240000f067890 */ /* 0x000fe4000fffe03f */
[----:B------:R-:W-:Y:S02]  /*0e00*/  ULOP3.LUT UR5, UR5, 0x3fff, URZ, 0xc0, !UPT ;  /* 0x00003fff05057892 */ /* 0x000fe4000f8ec03f */
[----:B------:R-:W-:Y:S02]  /*0e10*/  USHF.R.U32.HI UR6, URZ, 0x4, UR6 ;  /* 0x000000043f067899 */ /* 0x000fe40008011606 */
[----:B------:R-:W-:Y:S02]  /*0e20*/  ULOP3.LUT UR16, UR5, 0x10000, URZ, 0xfc, !UPT ;  /* 0x0001000005107892 */ /* 0x000fe4000f8efc3f */
[----:B------:R-:W-:Y:S01]  /*0e30*/  ULOP3.LUT UR17, UR6, 0x3fff, URZ, 0xc0, !UPT ;  /* 0x00003fff06117892 */ /* 0x000fe2000f8ec03f */
[----:B------:R-:W-:-:S11]  /*0e40*/  UMOV UR5, URZ ;  /* 0x0000003f00057c82 */ /* 0x000fd60008000000 */
.L_x_19:
[----:B------:R-:W-:-:S13]  /*0e50*/  ISETP.NE.AND P2, PT, R8, 0x3, PT ;  /* 0x000000030800780c */ /* 0x000fda0003f45270 */
[----:B0-----:R-:W-:Y:S05]  /*0e60*/  @!P2 BRA `(.L_x_15) ;  /* 0x000000000004a947 */ /* 0x001fea0003800000 */
[----:B------:R-:W-:Y:S01]  /*0e70*/  BPT.TRAP 0x1 ;  /* 0x000000040000795c */ /* 0x000fe20000300000 */
.L_x_15:
[----:B------:R-:W-:Y:S01]  /*0e80*/  SHF.L.U32 R5, R7, 0x1f, RZ ;  /* 0x0000001f07057819 */ /* 0x000fe200000006ff */
[----:B------:R-:W-:-:S12]  /*0e90*/  ULEA UR6, UR4, UR15, 0x3 ;  /* 0x0000000f04067291 */ /* 0x000fd8000f8e183f */
.L_x_16:
[----:B0-----:R-:W-:-:S04]  /*0ea0*/  IMAD.U32 R6, RZ, RZ, UR6 ;  /* 0x00000006ff067e24 */ /* 0x001fc8000f8e00ff */
[----:B------:R0:W1:Y:S03]  /*0eb0*/  SYNCS.PHASECHK.TRANS64.TRYWAIT P1, [R6+URZ+0x36000], R5 ;  /* 0x03600005060075a7 */ /* 0x000066000802017f */
[----:B-1----:R-:W-:Y:S05]  /*0ec0*/  @!P1 NANOSLEEP.SYNCS 0x989680 ;  /* 0x009896800000995d */ /* 0x002fea0003900000 */
[----:B------:R-:W1:Y:S02]  /*0ed0*/  @!P1 SYNCS.PHASECHK.TRANS64 P1, [R6+URZ+0x36000], R5 ;  /* 0x03600005060095a7 */ /* 0x000e64000802007f */
[----:B-1----:R-:W-:Y:S05]  /*0ee0*/  @!P1 BRA `(.L_x_16) ;  /* 0xfffffffc00ec9947 */ /* 0x002fea000383ffff */
[----:B------:R-:W-:Y:S01]  /*0ef0*/  ULEA UR7, UR4, UR16, 0x9 ;  /* 0x0000001004077291 */ /* 0x000fe2000f8e483f */
[----:B------:R-:W-:Y:S01]  /*0f00*/  WARPGROUP.ARRIVE ;  /* 0x00000000000079c5 */ /* 0x000fe20000000000 */
[----:B------:R-:W-:Y:S02]  /*0f10*/  ULEA UR6, UR4, UR17, 0x8 ;  /* 0x0000001104067291 */ /* 0x000fe4000f8e403f */
[----:B------:R-:W-:Y:S01]  /*0f20*/  UIADD3 UR14, UR7, 0x100, URZ ;  /* 0x00000100070e7890 */ /* 0x000fe2000fffe03f */
[----:B------:R-:W-:Y:S02]  /*0f30*/  UMOV UR11, 0x40000040 ;  /* 0x40000040000b7882 */ /* 0x000fe40000000000 */
[----:B------:R-:W-:Y:S01]  /*0f40*/  UMOV UR8, UR7 ;  /* 0x0000000700087c82 */ /* 0x000fe20008000000 */
[----:B------:R-:W-:Y:S01]  /*0f50*/  UMOV UR9, 0x80000020 ;  /* 0x8000002000097882 */ /* 0x000fe20000000000 */
[----:B------:R-:W-:Y:S02]  /*0f60*/  UMOV UR10, UR6 ;  /* 0x00000006000a7c82 */ /* 0x000fe40008000000 */
[----:B------:R-:W-:Y:S01]  /*0f70*/  HGMMA.64x64x16.F32.BF16 R56, gdesc[UR8].tnspB, R56, UP0 ;  /* 0x40e00000083879f0 */ /* 0x000fe2000bf01838 */
[----:B------:R-:W-:Y:S01]  /*0f80*/  UMOV UR8, UR14 ;  /* 0x0000000e00087c82 */ /* 0x000fe20008000000 */
[----:B------:R-:W-:-:S02]  /*0f90*/  UMOV UR9, 0x80000020 ;  /* 0x8000002000097882 */ /* 0x000fc40000000000 */
[----:B------:R-:W-:Y:S01]  /*0fa0*/  HGMMA.64x64x16.F32.BF16 R24, gdesc[UR8].tnspB, R24, UP0 ;  /* 0x40e00000081879f0 */ /* 0x000fe2000bf01818 */
[----:B------:R-:W-:Y:S02]  /*0fb0*/  UIADD3 UR10, UR6, 0x80, URZ ;  /* 0x00000080060a7890 */ /* 0x000fe4000fffe03f */
[----:B------:R-:W-:Y:S02]  /*0fc0*/  UIADD3 UR8, UR7, 0x2, URZ ;  /* 0x0000000207087890 */ /* 0x000fe4000fffe03f */
[----:B------:R-:W-:Y:S01]  /*0fd0*/  UIADD3 UR7, UR7, 0x102, URZ ;  /* 0x0000010207077890 */ /* 0x000fe2000fffe03f */
[----:B------:R-:W-:Y:S01]  /*0fe0*/  UMOV UR11, 0x40000040 ;  /* 0x40000040000b7882 */ /* 0x000fe20000000000 */
[----:B------:R-:W-:-:S05]  /*0ff0*/  UMOV UR9, 0x80000020 ;  /* 0x8000002000097882 */ /* 0x000fca0000000000 */
[----:B------:R-:W-:Y:S01]  /*1000*/  HGMMA.64x64x16.F32.BF16 R56, gdesc[UR8].tnspB, R56 ;  /* 0x40e00000083879f0 */ /* 0x000fe20008701838 */
[----:B------:R-:W-:Y:S01]  /*1010*/  UMOV UR8, UR7 ;  /* 0x0000000700087c82 */ /* 0x000fe20008000000 */
[----:B------:R-:W-:Y:S02]  /*1020*/  UMOV UR9, 0x80000020 ;  /* 0x8000002000097882 */ /* 0x000fe40000000000 */
[----:B------:R-:W-:Y:S03]  /*1030*/  HGMMA.64x64x16.F32.BF16 R24, gdesc[UR8].tnspB, R24, gsb0 ;  /* 0x40e00000081879f0 */ /* 0x000fe60008001818 */
[----:B------:R-:W-:Y:S02]  /*1040*/  WARPGROUP.DEPBAR.LE gsb0, 0x1 ;  /* 0x00008000000079c5 */ /* 0x000fe40000010100 */
[----:B------:R-:W-:Y:S05]  /*1050*/  @!P2 BRA `(.L_x_17) ;  /* 0x000000000004a947 */ /* 0x000fea0003800000 */
[----:B------:R-:W-:Y:S01]  /*1060*/  BPT.TRAP 0x1 ;  /* 0x000000040000795c */ /* 0x000fe20000300000 */
.L_x_17:
[----:B------:R-:W-:Y:S01]  /*1070*/  ULEA UR6, UR5, UR15, 0x3 ;  /* 0x0000000f05067291 */ /* 0x000fe2000f8e183f */
[----:B------:R-:W-:-:S03]  /*1080*/  ISETP.GT.U32.AND P1, PT, R2, 0x1, PT ;  /* 0x000000010200780c */ /* 0x000fc60003f24070 */
[----:B------:R-:W-:-:S04]  /*1090*/  UIADD3 UR6, UR6, 0x36090, URZ ;  /* 0x0003609006067890 */ /* 0x000fc8000fffe03f */
[----:B------:R-:W-:-:S09]  /*10a0*/  UPRMT UR6, URZ, 0x654, UR6 ;  /* 0x000006543f067896 */ /* 0x000fd20008000006 */
[----:B------:R-:W-:Y:S01]  /*10b0*/  SYNCS.ARRIVE.TRANS64.RED.A1T0 RZ, [UR6], RZ ;  /* 0x000000ffffff79a7 */ /* 0x000fe20008100406 */
[----:B------:R-:W-:Y:S05]  /*10c0*/  @P1 BRA `(.L_x_18) ;  /* 0x0000000000041947 */ /* 0x000fea0003800000 */
[----:B------:R-:W-:Y:S01]  /*10d0*/  BPT.TRAP 0x1 ;  /* 0x000000040000795c */ /* 0x000fe20000300000 */
.L_x_18:
[----:B------:R-:W-:Y:S01]  /*10e0*/  UIADD3 UR4, UR4, 0x1, URZ ;  /* 0x0000000104047890 */ /* 0x000fe2000fffe03f */
[C---:B------:R-:W-:Y:S01]  /*10f0*/  ISETP.GT.AND P1, PT, R4.reuse, 0x1, PT ;  /* 0x000000010400780c */ /* 0x040fe20003f24270 */
[----:B------:R-:W-:Y:S01]  /*1100*/  UIADD3 UR5, UR5, 0x1, URZ ;  /* 0x0000000105057890 */ /* 0x000fe2000fffe03f */
[----:B------:R-:W-:Y:S01]  /*1110*/  VIADD R4, R4, 0xffffffff ;  /* 0xffffffff04047836 */ /* 0x000fe20000000000 */
[----:B------:R-:W-:Y:S02]  /*1120*/  UISETP.NE.AND UP0, UPT, UR4, 0x12, UPT ;  /* 0x000000120400788c */ /* 0x000fe4000bf05270 */
[----:B------:R-:W-:Y:S02]  /*1130*/  UISETP.NE.AND UP1, UPT, UR5, 0x12, UPT ;  /* 0x000000120500788c */ /* 0x000fe4000bf25270 */
[----:B------:R-:W-:Y:S02]  /*1140*/  USEL UR6, URZ, 0x1, UP0 ;  /* 0x000000013f067887 */ /* 0x000fe40008000000 */
[----:B------:R-:W-:-:S02]  /*1150*/  USEL UR4, UR4, URZ, UP0 ;  /* 0x0000003f04047287 */ /* 0x000fc40008000000 */
[----:B------:R-:W-:Y:S02]  /*1160*/  USEL UR5, UR5, URZ, UP1 ;  /* 0x0000003f05057287 */ /* 0x000fe40008800000 */
[----:B------:R-:W-:Y:S01]  /*1170*/  UPLOP3.LUT UP0, UPT, UPT, UPT, UPT, 0x80, 0x0 ;  /* 0x000000000000789c */ /* 0x000fe20003f0f070 */
[----:B------:R-:W-:Y:S01]  /*1180*/  LOP3.LUT R7, R7, UR6, RZ, 0x3c, !PT ;  /* 0x0000000607077c12 */ /* 0x000fe2000f8e3cff */
[----:B------:R-:W-:Y:S09]  /*1190*/  @P1 BRA `(.L_x_19) ;  /* 0xfffffffc002c1947 */ /* 0x000ff2000383ffff */
.L_x_14:
[----:B------:R-:W-:Y:S02]  /*11a0*/  WARPGROUP.DEPBAR.LE gsb0, 0x0 ;  /* 0x00008000000079c5 */ /* 0x000fe40000010000 */
[----:B------:R-:W-:Y:S05]  /*11b0*/  @!P0 BRA `(.L_x_20) ;  /* 0x0000000000448947 */ /* 0x000fea0003800000 */
[----:B------:R-:W-:-:S04]  /*11c0*/  LOP3.LUT R4, R2, 0x1, RZ, 0xfc, !PT ;  /* 0x0000000102047812 */ /* 0x000fc800078efcff */
[----:B------:R-:W-:-:S13]  /*11d0*/  ISETP.NE.AND P0, PT, R4, 0x3, PT ;  /* 0x000000030400780c */ /* 0x000fda0003f05270 */
[----:B------:R-:W-:Y:S05]  /*11e0*/  @!P0 BRA `(.L_x_21) ;  /* 0x0000000000048947 */ /* 0x000fea0003800000 */
[----:B------:R-:W-:Y:S01]  /*11f0*/  BPT.TRAP 0x1 ;  /* 0x000000040000795c */ /* 0x000fe20000300000 */
.L_x_21:
[----:B0-----:R-:W0:Y:S01]  /*1200*/  S2R R6, SR_CgaCtaId ;  /* 0x0000000000067919 */ /* 0x001e220000008800 */
[----:B------:R-:W-:Y:S01]  /*1210*/  IMAD.WIDE.U32 R4, R3, 0x38e38e39, RZ ;  /* 0x38e38e3903047825 */ /* 0x000fe200078e00ff */
[----:B------:R-:W-:-:S04]  /*1220*/  ISETP.GT.U32.AND P0, PT, R2, 0x1, PT ;  /* 0x000000010200780c */ /* 0x000fc80003f04070 */
[----:B------:R-:W-:Y:S02]  /*1230*/  SHF.R.U32.HI R4, RZ, 0x2, R5 ;  /* 0x00000002ff047819 */ /* 0x000fe40000011605 */
[----:B------:R-:W-:-:S03]  /*1240*/  MOV R5, 0x400 ;  /* 0x0000040000057802 */ /* 0x000fc60000000f00 */
[----:B------:R-:W-:Y:S01]  /*1250*/  IMAD R3, R4, -0x12, R3 ;  /* 0xffffffee04037824 */ /* 0x000fe200078e0203 */
[----:B0-----:R-:W-:-:S05]  /*1260*/  LEA R6, R6, R5, 0x18 ;  /* 0x0000000506067211 */ /* 0x001fca00078ec0ff */
[----:B------:R-:W-:-:S04]  /*1270*/  IMAD R3, R3, 0x8, R6 ;  /* 0x0000000803037824 */ /* 0x000fc800078e0206 */
[----:B------:R-:W-:-:S05]  /*1280*/  VIADD R3, R3, 0x36090 ;  /* 0x0003609003037836 */ /* 0x000fca0000000000 */
[----:B------:R-:W-:-:S04]  /*1290*/  PRMT R3, RZ, 0x654, R3 ;  /* 0x00000654ff037816 */ /* 0x000fc80000000003 */
[----:B------:R1:W-:Y:S01]  /*12a0*/  SYNCS.ARRIVE.TRANS64.RED.A1T0 RZ, [R3+URZ], RZ ;  /* 0x000000ff03ff79a7 */ /* 0x0003e2000810043f */
[----:B------:R-:W-:Y:S05]  /*12b0*/  @P0 BRA `(.L_x_20) ;  /* 0x0000000000040947 */ /* 0x000fea0003800000 */
[----:B------:R-:W-:Y:S01]  /*12c0*/  BPT.TRAP 0x1 ;  /* 0x000000040000795c */ /* 0x000fe20000300000 */
.L_x_20:
[----:B-1----:R-:W1:Y:S01]  /*12d0*/  S2R R3, SR_TID.X ;  /* 0x0000000000037919 */ /* 0x002e620000002100 */
[----:B------:R-:W-:Y:S01]  /*12e0*/  ULDC.64 UR4, c[0x0][0x280] ;  /* 0x0000a00000047ab9 */ /* 0x000fe20000000a00 */
[----:B0-----:R-:W0:Y:S01]  /*12f0*/  S2R R5, SR_CTAID.Y ;  /* 0x0000000000057919 */ /* 0x001e220000002600 */
[----:B------:R-:W2:Y:S01]  /*1300*/  S2R R13, SR_CTAID.X ;  /* 0x00000000000d7919 */ /* 0x000ea20000002500 */
[----:B-1----:R-:W-:-:S04]  /*1310*/  SHF.R.S32.HI R2, RZ, 0x1f, R3 ;  /* 0x0000001fff027819 */ /* 0x002fc80000011403 */
[----:B------:R-:W-:Y:S01]  /*1320*/  LEA.HI R2, R2, R3, RZ, 0x7 ;  /* 0x0000000302027211 */ /* 0x000fe200078f38ff */
[----:B0-----:R-:W-:-:S03]  /*1330*/  IMAD.SHL.U32 R5, R5, 0x40, RZ ;  /* 0x0000004005057824 */ /* 0x001fc600078e00ff */
[----:B------:R-:W-:Y:S01]  /*1340*/  LOP3.LUT R2, R2, 0xffffff80, RZ, 0xc0, !PT ;  /* 0xffffff8002027812 */ /* 0x000fe200078ec0ff */
[----:B--2---:R-:W-:Y:S01]  /*1350*/  IMAD.SHL.U32 R8, R13, 0x80, RZ ;  /* 0x000000800d087824 */ /* 0x004fe200078e00ff */
[----:B------:R-:W-:-:S03]  /*1360*/  ISETP.GE.AND P0, PT, R5, UR5, PT ;  /* 0x0000000505007c0c */ /* 0x000fc6000bf06270 */
[----:B------:R-:W-:Y:S01]  /*1370*/  IMAD.IADD R4, R3, 0x1, -R2 ;  /* 0x0000000103047824 */ /* 0x000fe200078e0a02 */
[----:B------:R-:W-:-:S04]  /*1380*/  ISETP.GE.OR P0, PT, R8, UR4, P0 ;  /* 0x0000000408007c0c */ /* 0x000fc80008706670 */
[----:B------:R-:W-:-:S04]  /*1390*/  SHF.R.S32.HI R7, RZ, 0x1f, R4 ;  /* 0x0000001fff077819 */ /* 0x000fc80000011404 */
[----:B------:R-:W-:-:S04]  /*13a0*/  LEA.HI R2, R7, R4, RZ, 0x2 ;  /* 0x0000000407027211 */ /* 0x000fc800078f10ff */
[--C-:B------:R-:W-:Y:S02]  /*13b0*/  SHF.R.S32.HI R16, RZ, 0x2, R2.reuse ;  /* 0x00000002ff107819 */ /* 0x100fe40000011402 */
[----:B------:R-:W-:-:S04]  /*13c0*/  SHF.R.S32.HI R3, RZ, 0x1f, R2 ;  /* 0x0000001fff037819 */ /* 0x000fc80000011402 */
[----:B------:R-:W-:-:S04]  /*13d0*/  LEA.HI R3, R3, R16, RZ, 0x3 ;  /* 0x0000001003037211 */ /* 0x000fc800078f18ff */
[----:B------:R-:W-:Y:S01]  /*13e0*/  LOP3.LUT R17, R3, 0xfffffff8, RZ, 0xc0, !PT ;  /* 0xfffffff803117812 */ /* 0x000fe200078ec0ff */
[----:B------:R-:W-:Y:S06]  /*13f0*/  @P0 EXIT ;  /* 0x000000000000094d */ /* 0x000fec0003800000 */
[----:B------:R-:W-:Y:S01]  /*1400*/  LOP3.LUT R9, R2, 0x7ffffffc, RZ, 0xc0, !PT ;  /* 0x7ffffffc02097812 */ /* 0x000fe200078ec0ff */
[----:B------:R-:W-:Y:S01]  /*1410*/  IMAD.IADD R16, R16, 0x1, -R17 ;  /* 0x0000000110107824 */ /* 0x000fe200078e0a11 */
[----:B------:R-:W0:Y:S01]  /*1420*/  LDC.64 R2, c[0x0][0x5d0] ;  /* 0x00017400ff027b82 */ /* 0x000e220000000a00 */
[----:B------:R-:W-:Y:S02]  /*1430*/  LEA.HI R7, R7, R4, RZ, 0x5 ;  /* 0x0000000407077211 */ /* 0x000fe400078f28ff */
[----:B------:R-:W-:Y:S01]  /*1440*/  IMAD.IADD R9, R4, 0x1, -R9 ;  /* 0x0000000104097824 */ /* 0x000fe200078e0a09 */
[--C-:B------:R-:W-:Y:S02]  /*1450*/  SHF.R.S32.HI R17, RZ, 0x1f, R16.reuse ;  /* 0x0000001fff117819 */ /* 0x100fe40000011410 */
[----:B------:R-:W-:Y:S01]  /*1460*/  SHF.R.S32.HI R11, RZ, 0x5, R7 ;  /* 0x00000005ff0b7819 */ /* 0x000fe20000011407 */
[----:B------:R-:W-:Y:S01]  /*1470*/  IMAD.SHL.U32 R4, R9, 0x2, RZ ;  /* 0x0000000209047824 */ /* 0x000fe200078e00ff */
[----:B---3-5:R-:W-:Y:S01]  /*1480*/  FSETP.NEU.AND P1, PT, R14, RZ, PT ;  /* 0x000000ff0e00720b */ /* 0x028fe20003f2d000 */
[----:B------:R-:W-:-:S03]  /*1490*/  IMAD.WIDE R6, R13, 0x80, R16 ;  /* 0x000000800d067825 */ /* 0x000fc600078e0210 */
[----:B------:R-:W-:Y:S01]  /*14a0*/  SHF.R.S32.HI R10, RZ, 0x1f, R4 ;  /* 0x0000001fff0a7819 */ /* 0x000fe20000011404 */
[----:B------:R-:W-:Y:S01]  /*14b0*/  IMAD R13, R11, -0x10, -R8 ;  /* 0xfffffff00b0d7824 */ /* 0x000fe200078e0a08 */
[----:B------:R-:W-:Y:S01]  /*14c0*/  IADD3 R8, P0, R5, R4, RZ ;  /* 0x0000000405087210 */ /* 0x000fe20007f1e0ff */
[----:B------:R-:W-:Y:S01]  /*14d0*/  IMAD.WIDE R6, R11, 0x10, R6 ;  /* 0x000000100b067825 */ /* 0x000fe200078e0206 */
[----:B------:R-:W-:Y:S02]  /*14e0*/  IADD3 R15, -R4, UR5, -R5 ;  /* 0x00000005040f7c10 */ /* 0x000fe4000fffe905 */
[----:B------:R-:W-:Y:S02]  /*14f0*/  LEA.HI.X.SX32 R9, R5, R10, 0x1, P0 ;  /* 0x0000000a05097211 */ /* 0x000fe400000f0eff */
[----:B------:R-:W-:Y:S02]  /*1500*/  IADD3 R16, R13, UR4, -R16 ;  /* 0x000000040d107c10 */ /* 0x000fe4000fffe810 */
[----:B------:R-:W-:Y:S01]  /*1510*/  ISETP.GT.AND P4, PT, R15, RZ, PT ;  /* 0x000000ff0f00720c */ /* 0x000fe20003f84270 */
[-C--:B0-----:R-:W-:Y:S01]  /*1520*/  IMAD R4, R7, R2.reuse, RZ ;  /* 0x0000000207047224 */ /* 0x081fe200078e02ff */
[----:B------:R-:W-:Y:S01]  /*1530*/  SHF.L.U64.HI R19, R2, 0x3, R3 ;  /* 0x0000000302137819 */ /* 0x000fe20000010203 */
[----:B------:R-:W-:Y:S01]  /*1540*/  IMAD.WIDE.U32 R10, R6, R2, R8 ;  /* 0x00000002060a7225 */ /* 0x000fe200078e0008 */
[----:B------:R-:W-:-:S02]  /*1550*/  P2R R5, PR, RZ, 0x10 ;  /* 0x00000010ff057803 */ /* 0x000fc40000000000 */
[----:B------:R-:W-:Y:S01]  /*1560*/  ISETP.GT.AND P0, PT, R16, RZ, P4 ;  /* 0x000000ff1000720c */ /* 0x000fe20002704270 */
[----:B------:R-:W-:Y:S01]  /*1570*/  IMAD R13, R6, R3, R4 ;  /* 0x00000003060d7224 */ /* 0x000fe200078e0204 */
[C---:B------:R-:W-:Y:S01]  /*1580*/  SHF.L.U64.HI R18, R2.reuse, 0x6, R3 ;  /* 0x0000000602127819 */ /* 0x040fe20000010203 */
[C---:B------:R-:W-:Y:S02]  /*1590*/  IMAD.SHL.U32 R20, R2.reuse, 0x8, RZ ;  /* 0x0000000802147824 */ /* 0x040fe400078e00ff */
[----:B------:R-:W-:Y:S02]  /*15a0*/  IMAD.SHL.U32 R17, R2, 0x40, RZ ;  /* 0x0000004002117824 */ /* 0x000fe400078e00ff */
[----:B------:R-:W-:Y:S01]  /*15b0*/  IMAD.IADD R13, R11, 0x1, R13 ;  /* 0x000000010b0d7824 */ /* 0x000fe200078e020d */
[----:B------:R-:W-:Y:S06]  /*15c0*/  @!P1 BRA `(.L_x_22) ;  /* 0x00000030008c9947 */ /* 0x000fec0003800000 */
[----:B------:R-:W-:Y:S01]  /*15d0*/  ULDC.64 UR6, c[0x0][0x5b0] ;  /* 0x00016c0000067ab9 */ /* 0x000fe20000000a00 */
[----:B------:R-:W-:Y:S01]  /*15e0*/  ULDC.64 UR8, c[0x0][0x5a8] ;  /* 0x00016a0000087ab9 */ /* 0x000fe20000000a00 */
[----:B------:R-:W-:Y:S01]  /*15f0*/  IMAD R21, R7, UR6, RZ ;  /* 0x0000000607157c24 */ /* 0x000fe2000f8e02ff */
[----:B------:R-:W-:Y:S01]  /*1600*/  ULDC.64 UR4, c[0x0][0x5c8] ;  /* 0x0001720000047ab9 */ /* 0x000fe20000000a00 */
[----:B------:R-:W-:-:S04]  /*1610*/  IMAD.WIDE.U32 R2, R6, UR6, R8 ;  /* 0x0000000606027c25 */ /* 0x000fc8000f8e0008 */
[----:B------:R-:W-:Y:S01]  /*1620*/  IMAD R21, R6, UR7, R21 ;  /* 0x0000000706157c24 */ /* 0x000fe2000f8e0215 */
[----:B------:R-:W-:-:S03]  /*1630*/  LEA R4, P1, R2, UR8, 0x1 ;  /* 0x0000000802047c11 */ /* 0x000fc6000f8208ff */
[----:B------:R-:W-:-:S05]  /*1640*/  IMAD.IADD R3, R3, 0x1, R21 ;  /* 0x0000000103037824 */ /* 0x000fca00078e0215 */
[----:B------:R-:W-:-:S05]  /*1650*/  LEA.HI.X R5, R2, UR9, R3, 0x1, P1 ;  /* 0x0000000902057c11 */ /* 0x000fca00088f0c03 */
[----:B------:R-:W2:Y:S01]  /*1660*/  @P0 LDG.E.LTC128B.U16 R22, desc[UR12][R4.64] ;  /* 0x0000000c04160981 */ /* 0x000ea2000c1e1520 */
[----:B------:R-:W-:Y:S01]  /*1670*/  ISETP.GT.AND P3, PT, R15, 0x1, PT ;  /* 0x000000010f00780c */ /* 0x000fe20003f64270 */
[----:B------:R-:W-:Y:S01]  /*1680*/  BSSY B0, `(.L_x_23) ;  /* 0x000000c000007945 */ /* 0x000fe20003800000 */
[----:B------:R-:W-:Y:S02]  /*1690*/  LEA R2, P2, R10, UR4, 0x1 ;  /* 0x000000040a027c11 */ /* 0x000fe4000f8408ff */
[----:B------:R-:W-:Y:S01]  /*16a0*/  ISETP.GT.AND P1, PT, R16, RZ, P3 ;  /* 0x000000ff1000720c */ /* 0x000fe20001f24270 */
[----:B--2---:R-:W-:-:S04]  /*16b0*/  IMAD.U32 R3, R22, 0x10000, RZ ;  /* 0x0001000016037824 */ /* 0x004fc800078e00ff */
[----:B------:R-:W-:-:S04]  /*16c0*/  FMUL R3, R3, R14 ;  /* 0x0000000e03037220 */ /* 0x000fc80000400000 */
[----:B------:R-:W-:-:S05]  /*16d0*/  FFMA R3, R56, R0, R3 ;  /* 0x0000000038037223 */ /* 0x000fca0000000003 */
[----:B------:R-:W-:Y:S02]  /*16e0*/  F2FP.BF16.F32.PACK_AB R11, RZ, R3 ;  /* 0x00000003ff0b723e */ /* 0x000fe400000010ff */
[----:B------:R-:W-:Y:S02]  /*16f0*/  P2R R3, PR, RZ, 0x8 ;  /* 0x00000008ff037803 */ /* 0x000fe40000000000 */
[----:B------:R-:W-:-:S05]  /*1700*/  LEA.HI.X R3, R10, UR5, R13, 0x1, P2 ;  /* 0x000000050a037c11 */ /* 0x000fca00090f0c0d */
[----:B------:R0:W-:Y:S01]  /*1710*/  @P0 STG.E.U16 desc[UR12][R2.64], R11 ;  /* 0x0000000b02000986 */ /* 0x0001e2000c10150c */
[----:B------:R-:W-:Y:S05]  /*1720*/  @!P1 BRA `(.L_x_24) ;  /* 0x0000000000049947 */ /* 0x000fea0003800000 */
[----:B------:R1:W5:Y:S02]  /*1730*/  LDG.E.LTC128B.U16 R22, desc[UR12][R4.64+0x2] ;  /* 0x0000020c04167981 */ /* 0x000364000c1e1520 */
.L_x_24:
[----:B------:R-:W-:Y:S05]  /*1740*/  BSYNC B0 ;  /* 0x0000000000007941 */ /* 0x000fea0003800000 */
.L_x_23:
[----:B------:R-:W-:Y:S01]  /*1750*/  USHF.L.U32 UR4, UR6, 0x3, URZ ;  /* 0x0000000306047899 */ /* 0x000fe2000800063f */
[----:B-----5:R-:W-:Y:S01]  /*1760*/  IMAD.U32 R13, R22, 0x10000, RZ ;  /* 0x00010000160d7824 */ /* 0x020fe200078e00ff */
[----:B------:R-:W-:Y:S01]  /*1770*/  USHF.L.U64.HI UR5, UR6, 0x3, UR7 ;  /* 0x0000000306057899 */ /* 0x000fe20008010207 */
[----:B------:R-:W-:Y:S02]  /*1780*/  ISETP.GT.AND P0, PT, R16, 0x8, P4 ;  /* 0x000000081000780c */ /* 0x000fe40002704270 */
[----:B------:R-:W-:Y:S01]  /*1790*/  FMUL R56, R13, R14 ;  /* 0x0000000e0d387220 */ /* 0x000fe20000400000 */
[----:B------:R-:W-:Y:S02]  /*17a0*/  IMAD.U32 R10, RZ, RZ, UR4 ;  /* 0x00000004ff0a7e24 */ /* 0x000fe4000f8e00ff */
[----:B0-----:R-:W-:Y:S02]  /*17b0*/  IMAD.U32 R11, RZ, RZ, UR5 ;  /* 0x00000005ff0b7e24 */ /* 0x001fe4000f8e00ff */
[----:B------:R-:W-:Y:S01]  /*17c0*/  FFMA R56, R57, R0, R56 ;  /* 0x0000000039387223 */ /* 0x000fe20000000038 */
[----:B------:R-:W-:-:S04]  /*17d0*/  IMAD.WIDE.U32 R12, R6, UR6, R10 ;  /* 0x00000006060c7c25 */ /* 0x000fc8000f8e000a */
[----:B------:R-:W-:Y:S02]  /*17e0*/  F2FP.BF16.F32.PACK_AB R57, RZ, R56 ;  /* 0x00000038ff39723e */ /* 0x000fe400000010ff */
[----:B------:R-:W-:-:S03]  /*17f0*/  IADD3 R23, P2, R8, R12, RZ ;  /* 0x0000000c08177210 */ /* 0x000fc60007f5e0ff */
[----:B------:R0:W-:Y:S01]  /*1800*/  @P1 STG.E.U16 desc[UR12][R2.64+0x2], R57 ;  /* 0x0000023902001986 */ /* 0x0001e2000c10150c */
[----:B------:R-:W-:Y:S02]  /*1810*/  IADD3.X R56, R9, R21, R13, P2, !PT ;  /* 0x0000001509387210 */ /* 0x000fe400017fe40d */
[----:B------:R-:W-:-:S04]  /*1820*/  LEA R12, P2, R23, UR8, 0x1 ;  /* 0x00000008170c7c11 */ /* 0x000fc8000f8408ff */
[----:B------:R-:W-:-:S05]  /*1830*/  LEA.HI.X R13, R23, UR9, R56, 0x1, P2 ;  /* 0x00000009170d7c11 */ /* 0x000fca00090f0c38 */
[----:B------:R-:W2:Y:S01]  /*1840*/  @P0 LDG.E.LTC128B.U16 R22, desc[UR12][R12.64] ;  /* 0x0000000c0c160981 */ /* 0x000ea2000c1e1520 */
[C---:B------:R-:W-:Y:S01]  /*1850*/  IMAD.SHL.U32 R23, R20.reuse, 0x2, RZ ;  /* 0x0000000214177824 */ /* 0x040fe200078e00ff */
[----:B------:R-:W-:Y:S01]  /*1860*/  SHF.L.U64.HI R19, R20, 0x1, R19 ;  /* 0x0000000114137819 */ /* 0x000fe20000010213 */
[----:B------:R-:W-:Y:S01]  /*1870*/  BSSY B0, `(.L_x_25) ;  /* 0x000000b000007945 */ /* 0x000fe20003800000 */
[----:B------:R-:W-:Y:S02]  /*1880*/  ISETP.GT.AND P1, PT, R16, 0x8, P3 ;  /* 0x000000081000780c */ /* 0x000fe40001f24270 */
[----:B------:R-:W-:Y:S01]  /*1890*/  IADD3 R20, P2, R23, R2, RZ ;  /* 0x0000000217147210 */ /* 0x000fe20007f5e0ff */
[----:B--2---:R-:W-:-:S04]  /*18a0*/  IMAD.U32 R21, R22, 0x10000, RZ ;  /* 0x0001000016157824 */ /* 0x004fc800078e00ff */
[----:B------:R-:W-:-:S04]  /*18b0*/  FMUL R21, R21, R14 ;  /* 0x0000000e15157220 */ /* 0x000fc80000400000 */
[----:B------:R-:W-:-:S05]  /*18c0*/  FFMA R21, R58, R0, R21 ;  /* 0x000000003a157223 */ /* 0x000fca0000000015 */
[----:B------:R-:W-:Y:S01]  /*18d0*/  F2FP.BF16.F32.PACK_AB R56, RZ, R21 ;  /* 0x00000015ff38723e */ /* 0x000fe200000010ff */
[----:B------:R-:W-:-:S05]  /*18e0*/  IMAD.X R21, R19, 0x1, R3, P2 ;  /* 0x0000000113157824 */ /* 0x000fca00010e0603 */
[----:B------:R0:W-:Y:S01]  /*18f0*/  @P0 STG.E.U16 desc[UR12][R20.64], R56 ;  /* 0x0000003814000986 */ /* 0x0001e2000c10150c */
[----:B------:R-:W-:Y:S05]  /*1900*/  @!P1 BRA `(.L_x_26) ;  /* 0x0000000000049947 */ /* 0x000fea0003800000 */
[----:B------:R2:W5:Y:S02]  /*1910*/  LDG.E.LTC128B.U16 R22, desc[UR12][R12.64+0x2] ;  /* 0x0000020c0c167981 */ /* 0x000564000c1e1520 */
.L_x_26:
[----:B------:R-:W-:Y:S05]  /*1920*/  BSYNC B0 ;  /* 0x0000000000007941 */ /* 0x000fea0003800000 */
.L_x_25:
[----:B0----5:R-:W-:Y:S01]  /*1930*/  IMAD.U32 R57, R22, 0x10000, RZ ;  /* 0x0001000016397824 */ /* 0x021fe200078e00ff */
[----:B------:R-:W-:Y:S01]  /*1940*/  ISETP.GT.AND P3, PT, R15, 0x8, PT ;  /* 0x000000080f00780c */ /* 0x000fe20003f64270 */
[----:B------:R-:W-:Y:S02]  /*1950*/  BSSY B0, `(.L_x_27) ;  /* 0x0000009000007945 */ /* 0x000fe40003800000 */
[----:B------:R-:W-:Y:S01]  /*1960*/  FMUL R56, R57, R14 ;  /* 0x0000000e39387220 */ /* 0x000fe20000400000 */
[----:B------:R-:W-:Y:S02]  /*1970*/  ISETP.GT.AND P0, PT, R16, RZ, P3 ;  /* 0x000000ff1000720c */ /* 0x000fe40001f04270 */
[----:B------:R-:W-:Y:S01]  /*1980*/  P2R R57, PR, RZ, 0x8 ;  /* 0x00000008ff397803 */ /* 0x000fe20000000000 */
[----:B------:R-:W-:-:S05]  /*1990*/  FFMA R56, R59, R0, R56 ;  /* 0x000000003b387223 */ /* 0x000fca0000000038 */
[----:B------:R-:W-:-:S05]  /*19a0*/  F2FP.BF16.F32.PACK_AB R56, RZ, R56 ;  /* 0x00000038ff38723e */ /* 0x000fca00000010ff */
[----:B------:R0:W-:Y:S01]  /*19b0*/  @P1 STG.E.U16 desc[UR12][R20.64+0x2], R56 ;  /* 0x0000023814001986 */ /* 0x0001e2000c10150c */
[----:B------:R-:W-:Y:S05]  /*19c0*/  @!P0 BRA `(.L_x_28) ;  /* 0x0000000000048947 */ /* 0x000fea0003800000 */
[----:B------:R3:W5:Y:S02]  /*19d0*/  LDG.E.LTC128B.U16 R22, desc[UR12][R4.64+0x10] ;  /* 0x0000100c04167981 */ /* 0x000764000c1e1520 */
.L_x_28:
[----:B------:R-:W-:Y:S05]  /*19e0*/  BSYNC B0 ;  /* 0x0000000000007941 */ /* 0x000fea0003800000 */
.L_x_27:
[----:B-----5:R-:W-:Y:S01]  /*19f0*/  IMAD.U32 R57, R22, 0x10000, RZ ;  /* 0x0001000016397824 */ /* 0x020fe200078e00ff */
[----:B------:R-:W-:Y:S01]  /*1a00*/  ISETP.GT.AND P2, PT, R15, 0x9, PT ;  /* 0x000000090f00780c */ /* 0x000fe20003f44270 */
[----:B------:R-:W-:Y:S02]  /*1a10*/  BSSY B0, `(.L_x_29) ;  /* 0x0000009000007945 */ /* 0x000fe40003800000 */
[----:B------:R-:W-:Y:S01]  /*1a20*/  FMUL R57, R57, R14 ;  /* 0x0000000e39397220 */ /* 0x000fe20000400000 */
[----:B------:R-:W-:Y:S02]  /*1a30*/  ISETP.GT.AND P1, PT, R16, RZ, P2 ;  /* 0x000000ff1000720c */ /* 0x000fe40001724270 */
[----:B0-----:R-:W-:Y:S01]  /*1a40*/  P2R R56, PR, RZ, 0x4 ;  /* 0x00000004ff387803 */ /* 0x001fe20000000000 */
[----:B------:R-:W-:-:S05]  /*1a50*/  FFMA R57, R60, R0, R57 ;  /* 0x000000003c397223 */ /* 0x000fca0000000039 */
[----:B------:R-:W-:-:S05]  /*1a60*/  F2FP.BF16.F32.PACK_AB R57, RZ, R57 ;  /* 0x00000039ff39723e */ /* 0x000fca00000010ff */
[----:B------:R0:W-:Y:S01]  /*1a70*/  @P0 STG.E.U16 desc[UR12][R2.64+0x10], R57 ;  /* 0x0000103902000986 */ /* 0x0001e2000c10150c */
[----:B------:R-:W-:Y:S05]  /*1a80*/  @!P1 BRA `(.L_x_30) ;  /* 0x0000000000049947 */ /* 0x000fea0003800000 */
[----:B------:R4:W5:Y:S02]  /*1a90*/  LDG.E.LTC128B.U16 R22, desc[UR12][R4.64+0x12] ;  /* 0x0000120c04167981 */ /* 0x000964000c1e1520 */
.L_x_30:
[----:B------:R-:W-:Y:S05]  /*1aa0*/  BSYNC B0 ;  /* 0x0000000000007941 */ /* 0x000fea0003800000 */
.L_x_29:
[----:B0----5:R-:W-:Y:S01]  /*1ab0*/  IMAD.U32 R57, R22, 0x10000, RZ ;  /* 0x0001000016397824 */ /* 0x021fe200078e00ff */
[----:B------:R-:W-:Y:S01]  /*1ac0*/  ISETP.GT.AND P0, PT, R16, 0x8, P3 ;  /* 0x000000081000780c */ /* 0x000fe20001f04270 */
[----:B------:R-:W-:Y:S02]  /*1ad0*/  BSSY B0, `(.L_x_31) ;  /* 0x0000007000007945 */ /* 0x000fe40003800000 */
[----:B------:R-:W-:-:S04]  /*1ae0*/  FMUL R56, R57, R14 ;  /* 0x0000000e39387220 */ /* 0x000fc80000400000 */
[----:B------:R-:W-:-:S05]  /*1af0*/  FFMA R56, R61, R0, R56 ;  /* 0x000000003d387223 */ /* 0x000fca0000000038 */
[----:B------:R-:W-:-:S05]  /*1b00*/  F2FP.BF16.F32.PACK_AB R56, RZ, R56 ;  /* 0x00000038ff38723e */ /* 0x000fca00000010ff */
[----:B------:R0:W-:Y:S01]  /*1b10*/  @P1 STG.E.U16 desc[UR12][R2.64+0x12], R56 ;  /* 0x0000123802001986 */ /* 0x0001e2000c10150c */
[----:B------:R-:W-:Y:S05]  /*1b20*/  @!P0 BRA `(.L_x_32) ;  /* 0x0000000000048947 */ /* 0x000fea0003800000 */
[----:B------:R0:W5:Y:S02]  /*1b30*/  LDG.E.LTC128B.U16 R22, desc[UR12][R12.64+0x10] ;  /* 0x0000100c0c167981 */ /* 0x000164000c1e1520 */
.L_x_32:
[----:B------:R-:W-:Y:S05]  /*1b40*/  BSYNC B0 ;  /* 0x0000000000007941 */ /* 0x000fea0003800000 */
.L_x_31:
[----:B-----5:R-:W-:Y:S01]  /*1b50*/  IMAD.U32 R57, R22, 0x10000, RZ ;  /* 0x0001000016397824 */ /* 0x020fe200078e00ff */
        /* <DEDUP_REMOVED lines=8> */
.L_x_34:
[----:B------:R-:W-:Y:S05]  /*1be0*/  BSYNC B0 ;  /* 0x0000000000007941 */ /* 0x000fea0003800000 */
.L_x_33:
[----:B-----5:R-:W-:Y:S01]  /*1bf0*/  IMAD.U32 R59, R22, 0x10000, RZ ;  /* 0x00010000163b7824 */ /* 0x020fe200078e00ff */
[----:B------:R-:W-:Y:S01]  /*1c00*/  ISETP.GT.AND P3, PT, R15, 0x10, PT ;  /* 0x000000100f00780c */ /* 0x000fe20003f64270 */
[C---:B0-----:R-:W-:Y:S01]  /*1c10*/  IMAD.SHL.U32 R57, R17.reuse, 0x2, RZ ;  /* 0x0000000211397824 */ /* 0x041fe200078e00ff */
[----:B------:R-:W-:Y:S01]  /*1c20*/  SHF.L.U64.HI R17, R17, 0x1, R18 ;  /* 0x0000000111117819 */ /* 0x000fe20000010212 */
[----:B------:R-:W-:Y:S01]  /*1c30*/  FMUL R56, R59, R14 ;  /* 0x0000000e3b387220 */ /* 0x000fe20000400000 */
[----:B------:R-:W-:Y:S02]  /*1c40*/  BSSY B0, `(.L_x_35) ;  /* 0x000000a000007945 */ /* 0x000fe40003800000 */
[----:B------:R-:W-:Y:S01]  /*1c50*/  IADD3 R18, P0, P2, R57, R2, R23 ;  /* 0x0000000239127210 */ /* 0x000fe20007a1e017 */
[----:B------:R-:W-:Y:S01]  /*1c60*/  FFMA R56, R63, R0, R56 ;  /* 0x000000003f387223 */ /* 0x000fe20000000038 */
[----:B------:R-:W-:Y:S02]  /*1c70*/  P2R R23, PR, RZ, 0x8 ;  /* 0x00000008ff177803 */ /* 0x000fe40000000000 */
[----:B------:R-:W-:-:S02]  /*1c80*/  IADD3.X R19, R17, R3, R19, P0, P2 ;  /* 0x0000000311137210 */ /* 0x000fc400007e4413 */
[----:B------:R-:W-:Y:S02]  /*1c90*/  F2FP.BF16.F32.PACK_AB R56, RZ, R56 ;  /* 0x00000038ff38723e */ /* 0x000fe400000010ff */
[----:B------:R-:W-:-:S03]  /*1ca0*/  ISETP.GT.AND P0, PT, R16, RZ, P3 ;  /* 0x000000ff1000720c */ /* 0x000fc60001f04270 */
[----:B------:R0:W-:Y:S10]  /*1cb0*/  @P1 STG.E.U16 desc[UR12][R20.64+0x12], R56 ;  /* 0x0000123814001986 */ /* 0x0001f4000c10150c */
[----:B------:R-:W-:Y:S05]  /*1cc0*/  @!P0 BRA `(.L_x_36) ;  /* 0x0000000000048947 */ /* 0x000fea0003800000 */
[----:B------:R0:W5:Y:S02]  /*1cd0*/  LDG.E.LTC128B.U16 R22, desc[UR12][R4.64+0x20] ;  /* 0x0000200c04167981 */ /* 0x000164000c1e1520 */
.L_x_36:
[----:B------:R-:W-:Y:S05]  /*1ce0*/  BSYNC B0 ;  /* 0x0000000000007941 */ /* 0x000fea0003800000 */
.L_x_35:
[----:B-----5:R-:W-:Y:S01]  /*1cf0*/  IMAD.U32 R23, R22, 0x10000, RZ ;  /* 0x0001000016177824 */ /* 0x020fe200078e00ff */
[----:B------:R-:W-:Y:S01]  /*1d00*/  ISETP.GT.AND P1, PT, R15, 0x11, PT ;  /* 0x000000110f00780c */ /* 0x000fe20003f24270 */
[----:B------:R-:W-:Y:S02]  /*1d10*/  BSSY B0, `(.L_x_37) ;  /* 0x0000009000007945 */ /* 0x000fe40003800000 */
[----:B------:R-:W-:-:S04]  /*1d20*/  FMUL R23, R23, R14 ;  /* 0x0000000e17177220 */ /* 0x000fc80000400000 */
[----:B------:R-:W-:-:S05]  /*1d30*/  FFMA R23, R64, R0, R23 ;  /* 0x0000000040177223 */ /* 0x000fca0000000017 */
[----:B------:R-:W-:-:S05]  /*1d40*/  F2FP.BF16.F32.PACK_AB R23, RZ, R23 ;  /* 0x00000017ff17723e */ /* 0x000fca00000010ff */
[----:B------:R1:W-:Y:S01]  /*1d50*/  @P0 STG.E.U16 desc[UR12][R2.64+0x20], R23 ;  /* 0x0000201702000986 */ /* 0x0003e2000c10150c */
[----:B------:R-:W-:Y:S02]  /*1d60*/  ISETP.GT.AND P0, PT, R16, RZ, P1 ;  /* 0x000000ff1000720c */ /* 0x000fe40000f04270 */
[----:B-1----:R-:W-:-:S11]  /*1d70*/  P2R R23, PR, RZ, 0x2 ;  /* 0x00000002ff177803 */ /* 0x002fd60000000000 */
[----:B------:R-:W-:Y:S05]  /*1d80*/  @!P0 BRA `(.L_x_38) ;  /* 0x0000000000048947 */ /* 0x000fea0003800000 */
[----:B------:R1:W5:Y:S02]  /*1d90*/  LDG.E.LTC128B.U16 R22, desc[UR12][R4.64+0x22] ;  /* 0x0000220c04167981 */ /* 0x000364000c1e1520 */
.L_x_38:
[----:B------:R-:W-:Y:S05]  /*1da0*/  BSYNC B0 ;  /* 0x0000000000007941 */ /* 0x000fea0003800000 */
.L_x_37:
[----:B-----5:R-:W-:Y:S01]  /*1db0*/  IMAD.U32 R23, R22, 0x10000, RZ ;  /* 0x0001000016177824 */ /* 0x020fe200078e00ff */
[----:B------:R-:W-:Y:S03]  /*1dc0*/  BSSY B0, `(.L_x_39) ;  /* 0x0000008000007945 */ /* 0x000fe60003800000 */
[----:B0-----:R-:W-:-:S04]  /*1dd0*/  FMUL R56, R23, R14 ;  /* 0x0000000e17387220 */ /* 0x001fc80000400000 */
[----:B------:R-:W-:-:S05]  /*1de0*/  FFMA R56, R65, R0, R56 ;  /* 0x0000000041387223 */ /* 0x000fca0000000038 */
[----:B------:R-:W-:-:S05]  /*1df0*/  F2FP.BF16.F32.PACK_AB R56, RZ, R56 ;  /* 0x00000038ff38723e */ /* 0x000fca00000010ff */
[----:B------:R0:W-:Y:S01]  /*1e00*/  @P0 STG.E.U16 desc[UR12][R2.64+0x22], R56 ;  /* 0x0000223802000986 */ /* 0x0001e2000c10150c */
[----:B------:R-:W-:-:S13]  /*1e10*/  ISETP.GT.AND P0, PT, R16, 0x8, P3 ;  /* 0x000000081000780c */ /* 0x000fda0001f04270 */
[----:B0-----:R-:W-:Y:S05]  /*1e20*/  @!P0 BRA `(.L_x_40) ;  /* 0x0000000000048947 */ /* 0x001fea0003800000 */
[----:B------:R0:W5:Y:S02]  /*1e30*/  LDG.E.LTC128B.U16 R22, desc[UR12][R12.64+0x20] ;  /* 0x0000200c0c167981 */ /* 0x000164000c1e1520 */
.L_x_40:
[----:B------:R-:W-:Y:S05]  /*1e40*/  BSYNC B0 ;  /* 0x0000000000007941 */ /* 0x000fea0003800000 */
.L_x_39:
[C---:B-----5:R-:W-:Y:S01]  /*1e50*/  IMAD.U32 R23, R22.reuse, 0x10000, RZ ;  /* 0x0001000016177824 */ /* 0x060fe200078e00ff */
[----:B------:R-:W-:Y:S01]  /*1e60*/  BSSY B0, `(.L_x_41) ;  /* 0x000000c000007945 */ /* 0x000fe20003800000 */
[----:B------:R-:W-:Y:S02]  /*1e70*/  PRMT R56, R22, 0x7610, R56 ;  /* 0x0000761016387816 */ /* 0x000fe40000000038 */
[----:B------:R-:W-:-:S04]  /*1e80*/  FMUL R23, R23, R14 ;  /* 0x0000000e17177220 */ /* 0x000fc80000400000 */
[----:B------:R-:W-:-:S05]  /*1e90*/  FFMA R23, R66, R0, R23 ;  /* 0x0000000042177223 */ /* 0x000fca0000000017 */
[----:B------:R-:W-:-:S04]  /*1ea0*/  F2FP.BF16.F32.PACK_AB R23, RZ, R23 ;  /* 0x00000017ff17723e */ /* 0x000fc800000010ff */
[----:B------:R-:W-:-:S05]  /*1eb0*/  PRMT R58, R23, 0x7610, R58 ;  /* 0x00007610173a7816 */ /* 0x000fca000000003a */
[----:B------:R0:W-:Y:S01]  /*1ec0*/  @P0 STG.E.U16 desc[UR12][R20.64+0x20], R58 ;  /* 0x0000203a14000986 */ /* 0x0001e2000c10150c */
[----:B------:R-:W-:-:S05]  /*1ed0*/  IADD3 R59, P0, R6, 0x40, RZ ;  /* 0x00000040063b7810 */ /* 0x000fca0007f1e0ff */
[----:B------:R-:W-:Y:S01]  /*1ee0*/  IMAD.X R23, RZ, RZ, R7, P0 ;  /* 0x000000ffff177224 */ /* 0x000fe200000e0607 */
[----:B------:R-:W-:-:S13]  /*1ef0*/  ISETP.GT.AND P0, PT, R16, 0x8, P1 ;  /* 0x000000081000780c */ /* 0x000fda0000f04270 */
[----:B0-----:R-:W-:Y:S05]  /*1f00*/  @!P0 BRA `(.L_x_42) ;  /* 0x0000000000048947 */ /* 0x001fea0003800000 */
[----:B------:R0:W5:Y:S02]  /*1f10*/  LDG.E.LTC128B.U16 R56, desc[UR12][R12.64+0x22] ;  /* 0x0000220c0c387981 */ /* 0x000164000c1e1520 */
.L_x_42:
[----:B------:R-:W-:Y:S05]  /*1f20*/  BSYNC B0 ;  /* 0x0000000000007941 */ /* 0x000fea0003800000 */
.L_x_41:
[----:B-----5:R-:W-:Y:S01]  /*1f30*/  IMAD.U32 R7, R56, 0x10000, RZ ;  /* 0x0001000038077824 */ /* 0x020fe200078e00ff */
[----:B------:R-:W-:Y:S01]  /*1f40*/  ISETP.GT.AND P2, PT, R15, 0x18, PT ;  /* 0x000000180f00780c */ /* 0x000fe20003f44270 */
[----:B------:R-:W-:Y:S01]  /*1f50*/  IMAD.WIDE.U32 R10, R59, UR6, R10 ;  /* 0x000000063b0a7c25 */ /* 0x000fe2000f8e000a */
[----:B------:R-:W-:Y:S03]  /*1f60*/  BSSY B0, `(.L_x_43) ;  /* 0x0000014000007945 */ /* 0x000fe60003800000 */
[----:B------:R-:W-:-:S04]  /*1f70*/  FMUL R6, R7, R14 ;  /* 0x0000000e07067220 */ /* 0x000fc80000400000 */
[----:B------:R-:W-:-:S05]  /*1f80*/  FFMA R6, R67, R0, R6 ;  /* 0x0000000043067223 */ /* 0x000fca0000000006 */
[----:B------:R-:W-:Y:S01]  /*1f90*/  F2FP.BF16.F32.PACK_AB R7, RZ, R6 ;  /* 0x00000006ff07723e */ /* 0x000fe200000010ff */
[----:B------:R-:W-:Y:S02]  /*1fa0*/  IMAD R6, R23, UR6, RZ ;  /* 0x0000000617067c24 */ /* 0x000fe4000f8e02ff */
[----:B------:R-:W-:Y:S01]  /*1fb0*/  IMAD.WIDE.U32 R22, R59, UR6, R8 ;  /* 0x000000063b167c25 */ /* 0x000fe2000f8e0008 */
[----:B------:R-:W-:-:S03]  /*1fc0*/  PRMT R58, R7, 0x7610, R58 ;  /* 0x00007610073a7816 */ /* 0x000fc6000000003a */
[----:B------:R-:W-:Y:S02]  /*1fd0*/  IMAD R61, R59, UR7, R6 ;  /* 0x000000073b3d7c24 */ /* 0x000fe4000f8e0206 */
[----:B------:R0:W-:Y:S01]  /*1fe0*/  @P0 STG.E.U16 desc[UR12][R20.64+0x22], R58 ;  /* 0x0000223a14000986 */ /* 0x0001e2000c10150c */
[----:B------:R-:W-:Y:S01]  /*1ff0*/  LEA R6, P0, R22, UR8, 0x1 ;  /* 0x0000000816067c11 */ /* 0x000fe2000f8008ff */
[----:B------:R-:W-:-:S05]  /*2000*/  IMAD.IADD R7, R23, 0x1, R61 ;  /* 0x0000000117077824 */ /* 0x000fca00078e023d */
[----:B------:R-:W-:Y:S02]  /*2010*/  LEA.HI.X R7, R22, UR9, R7, 0x1, P0 ;  /* 0x0000000916077c11 */ /* 0x000fe400080f0c07 */
[----:B------:R-:W-:-:S04]  /*2020*/  IADD3 R10, P0, R8, R10, RZ ;  /* 0x0000000a080a7210 */ /* 0x000fc80007f1e0ff */
[----:B------:R-:W-:Y:S02]  /*2030*/  IADD3.X R9, R9, R61, R11, P0, !PT ;  /* 0x0000003d09097210 */ /* 0x000fe400007fe40b */
[----:B------:R-:W-:-:S04]  /*2040*/  LEA R8, P0, R10, UR8, 0x1 ;  /* 0x000000080a087c11 */ /* 0x000fc8000f8008ff */
[----:B------:R-:W-:Y:S02]  /*2050*/  LEA.HI.X R9, R10, UR9, R9, 0x1, P0 ;  /* 0x000000090a097c11 */ /* 0x000fe400080f0c09 */
[----:B------:R-:W-:Y:S02]  /*2060*/  ISETP.GT.AND P0, PT, R16, RZ, P2 ;  /* 0x000000ff1000720c */ /* 0x000fe40001704270 */
[----:B------:R-:W-:-:S11]  /*2070*/  P2R R10, PR, RZ, 0x4 ;  /* 0x00000004ff0a7803 */ /* 0x000fd60000000000 */
[----:B0-----:R-:W-:Y:S05]  /*2080*/  @!P0 BRA `(.L_x_44) ;  /* 0x0000000000048947 */ /* 0x001fea0003800000 */
[----:B------:R0:W5:Y:S02]  /*2090*/  LDG.E.LTC128B.U16 R56, desc[UR12][R4.64+0x30] ;  /* 0x0000300c04387981 */ /* 0x000164000c1e1520 */
.L_x_44:
[----:B------:R-:W-:Y:S05]  /*20a0*/  BSYNC B0 ;  /* 0x0000000000007941 */ /* 0x000fea0003800000 */
.L_x_43:
[----:B-----5:R-:W-:Y:S01]  /*20b0*/  IMAD.U32 R11, R56, 0x10000, RZ ;  /* 0x00010000380b7824 */ /* 0x020fe200078e00ff */
[----:B------:R-:W-:Y:S01]  /*20c0*/  ISETP.GT.AND P1, PT, R15, 0x19, PT ;  /* 0x000000190f00780c */ /* 0x000fe20003f24270 */
[----:B------:R-:W-:Y:S02]  /*20d0*/  BSSY B0, `(.L_x_45) ;  /* 0x0000009000007945 */ /* 0x000fe40003800000 */
[----:B------:R-:W-:Y:S01]  /*20e0*/  FMUL R11, R11, R14 ;  /* 0x0000000e0b0b7220 */ /* 0x000fe20000400000 */
[----:B------:R-:W-:-:S03]  /*20f0*/  P2R R10, PR, RZ, 0x2 ;  /* 0x00000002ff0a7803 */ /* 0x000fc60000000000 */
[----:B------:R-:W-:-:S05]  /*2100*/  FFMA R11, R68, R0, R11 ;  /* 0x00000000440b7223 */ /* 0x000fca000000000b */
[----:B------:R-:W-:-:S05]  /*2110*/  F2FP.BF16.F32.PACK_AB R11, RZ, R11 ;  /* 0x0000000bff0b723e */ /* 0x000fca00000010ff */
[----:B------:R0:W-:Y:S01]  /*2120*/  @P0 STG.E.U16 desc[UR12][R2.64+0x30], R11 ;  /* 0x0000300b02000986 */ /* 0x0001e2000c10150c */
[----:B------:R-:W-:-:S13]  /*2130*/  ISETP.GT.AND P0, PT, R16, RZ, P1 ;  /* 0x000000ff1000720c */ /* 0x000fda0000f04270 */
[----:B0-----:R-:W-:Y:S05]  /*2140*/  @!P0 BRA `(.L_x_46) ;  /* 0x0000000000048947 */ /* 0x001fea0003800000 */
[----:B------:R0:W5:Y:S02]  /*2150*/  LDG.E.LTC128B.U16 R56, desc[UR12][R4.64+0x32] ;  /* 0x0000320c04387981 */ /* 0x000164000c1e1520 */
.L_x_46:
[----:B------:R-:W-:Y:S05]  /*2160*/  BSYNC B0 ;  /* 0x0000000000007941 */ /* 0x000fea0003800000 */
.L_x_45:
[----:B-----5:R-:W-:Y:S01]  /*2170*/  IMAD.U32 R11, R56, 0x10000, RZ ;  /* 0x00010000380b7824 */ /* 0x020fe200078e00ff */
[----:B------:R-:W-:Y:S03]  /*2180*/  BSSY B0, `(.L_x_47) ;  /* 0x0000008000007945 */ /* 0x000fe60003800000 */
[----:B------:R-:W-:-:S04]  /*2190*/  FMUL R10, R11, R14 ;  /* 0x0000000e0b0a7220 */ /* 0x000fc80000400000 */
[----:B------:R-:W-:-:S05]  /*21a0*/  FFMA R10, R69, R0, R10 ;  /* 0x00000000450a7223 */ /* 0x000fca000000000a */
[----:B------:R-:W-:-:S05]  /*21b0*/  F2FP.BF16.F32.PACK_AB R10, RZ, R10 ;  /* 0x0000000aff0a723e */ /* 0x000fca00000010ff */
[----:B------:R0:W-:Y:S01]  /*21c0*/  @P0 STG.E.U16 desc[UR12][R2.64+0x32], R10 ;  /* 0x0000320a02000986 */ /* 0x0001e2000c10150c */
[----:B------:R-:W-:-:S13]  /*21d0*/  ISETP.GT.AND P0, PT, R16, 0x8, P2 ;  /* 0x000000081000780c */ /* 0x000fda0001704270 */
[----:B0-----:R-:W-:Y:S05]  /*21e0*/  @!P0 BRA `(.L_x_48) ;  /* 0x0000000000048947 */ /* 0x001fea0003800000 */
[----:B------:R0:W5:Y:S02]  /*21f0*/  LDG.E.LTC128B.U16 R56, desc[UR12][R12.64+0x30] ;  /* 0x0000300c0c387981 */ /* 0x000164000c1e1520 */
.L_x_48:
[----:B------:R-:W-:Y:S05]  /*2200*/  BSYNC B0 ;  /* 0x0000000000007941 */ /* 0x000fea0003800000 */
.L_x_47:
        /* <DEDUP_REMOVED lines=9> */
.L_x_50:
[----:B------:R-:W-:Y:S05]  /*22a0*/  BSYNC B0 ;  /* 0x0000000000007941 */ /* 0x000fea0003800000 */
.L_x_49:
        /* <DEDUP_REMOVED lines=11> */
.L_x_52:
[----:B------:R-:W-:Y:S05]  /*2360*/  BSYNC B0 ;  /* 0x0000000000007941 */ /* 0x000fea0003800000 */
.L_x_51:
        /* <DEDUP_REMOVED lines=11> */
.L_x_54:
[----:B------:R-:W-:Y:S05]  /*2420*/  BSYNC B0 ;  /* 0x0000000000007941 */ /* 0x000fea0003800000 */
.L_x_53:
        /* <DEDUP_REMOVED lines=9> */
.L_x_56:
[----:B------:R-:W-:Y:S05]  /*24c0*/  BSYNC B0 ;  /* 0x0000000000007941 */ /* 0x000fea0003800000 */
.L_x_55:
        /* <DEDUP_REMOVED lines=9> */
.L_x_58:
[----:B------:R-:W-:Y:S05]  /*2560*/  BSYNC B0 ;  /* 0x0000000000007941 */ /* 0x000fea0003800000 */
.L_x_57:
        /* <DEDUP_REMOVED lines=11> */
.L_x_60:
[----:B------:R-:W-:Y:S05]  /*2620*/  BSYNC B0 ;  /* 0x0000000000007941 */ /* 0x000fea0003800000 */
.L_x_59:
[----:B-----5:R-:W-:Y:S01]  /*2630*/  IMAD.U32 R11, R56, 0x10000, RZ ;  /* 0x00010000380b7824 */ /* 0x020fe200078e00ff */
[----:B------:R-:W-:Y:S01]  /*2640*/  ISETP.GT.AND P4, PT, R15, 0x29, PT ;  /* 0x000000290f00780c */ /* 0x000fe20003f84270 */
[----:B------:R-:W-:Y:S02]  /*2650*/  BSSY B0, `(.L_x_61) ;  /* 0x0000008000007945 */ /* 0x000fe40003800000 */
[----:B------:R-:W-:-:S04]  /*2660*/  FMUL R11, R11, R14 ;  /* 0x0000000e0b0b7220 */ /* 0x000fc80000400000 */
[----:B------:R-:W-:-:S05]  /*2670*/  FFMA R11, R76, R0, R11 ;  /* 0x000000004c0b7223 */ /* 0x000fca000000000b */
[----:B------:R-:W-:-:S05]  /*2680*/  F2FP.BF16.F32.PACK_AB R11, RZ, R11 ;  /* 0x0000000bff0b723e */ /* 0x000fca00000010ff */
[----:B------:R0:W-:Y:S01]  /*2690*/  @P0 STG.E.U16 desc[UR12][R2.64+0x50], R11 ;  /* 0x0000500b02000986 */ /* 0x0001e2000c10150c */
[----:B------:R-:W-:-:S13]  /*26a0*/  ISETP.GT.AND P0, PT, R16, RZ, P4 ;  /* 0x000000ff1000720c */ /* 0x000fda0002704270 */
[----:B0-----:R-:W-:Y:S05]  /*26b0*/  @!P0 BRA `(.L_x_62) ;  /* 0x0000000000048947 */ /* 0x001fea0003800000 */
[----:B------:R0:W5:Y:S02]  /*26c0*/  LDG.E.LTC128B.U16 R56, desc[UR12][R4.64+0x52] ;  /* 0x0000520c04387981 */ /* 0x000164000c1e1520 */
.L_x_62:
[----:B------:R-:W-:Y:S05]  /*26d0*/  BSYNC B0 ;  /* 0x0000000000007941 */ /* 0x000fea0003800000 */
.L_x_61:
        /* <DEDUP_REMOVED lines=9> */
.L_x_64:
[----:B------:R-:W-:Y:S05]  /*2770*/  BSYNC B0 ;  /* 0x0000000000007941 */ /* 0x000fea0003800000 */
.L_x_63:
        /* <DEDUP_REMOVED lines=9> */
.L_x_66:
[----:B------:R-:W-:Y:S05]  /*2810*/  BSYNC B0 ;  /* 0x0000000000007941 */ /* 0x000fea0003800000 */
.L_x_65:
        /* <DEDUP_REMOVED lines=10> */
.L_x_68:
[----:B------:R-:W-:Y:S05]  /*28c0*/  BSYNC B0 ;  /* 0x0000000000007941 */ /* 0x000fea0003800000 */
.L_x_67:
        /* <DEDUP_REMOVED lines=10> */
.L_x_70:
[----:B------:R-:W-:Y:S05]  /*2970*/  BSYNC B0 ;  /* 0x0000000000007941 */ /* 0x000fea0003800000 */
.L_x_69:
        /* <DEDUP_REMOVED lines=9> */
.L_x_72:
[----:B------:R-:W-:Y:S05]  /*2a10*/  BSYNC B0 ;  /* 0x0000000000007941 */ /* 0x000fea0003800000 */
.L_x_71:
        /* <DEDUP_REMOVED lines=9> */
.L_x_74:
[----:B------:R-:W-:Y:S05]  /*2ab0*/  BSYNC B0 ;  /* 0x0000000000007941 */ /* 0x000fea0003800000 */
.L_x_73:
        /* <DEDUP_REMOVED lines=10> */
.L_x_76:
[----:B------:R-:W-:Y:S05]  /*2b60*/  BSYNC B0 ;  /* 0x0000000000007941 */ /* 0x000fea0003800000 */
.L_x_75:
[----:B-----5:R-:W-:Y:S01]  /*2b70*/  IMAD.U32 R11, R56, 0x10000, RZ ;  /* 0x00010000380b7824 */ /* 0x020fe200078e00ff */
[----:B------:R-:W-:Y:S03]  /*2b80*/  BSSY B0, `(.L_x_77) ;  /* 0x000000d000007945 */ /* 0x000fe60003800000 */
[----:B------:R-:W-:-:S04]  /*2b90*/  FMUL R11, R11, R14 ;  /* 0x0000000e0b0b7220 */ /* 0x000fc80000400000 */
[----:B------:R-:W-:-:S05]  /*2ba0*/  FFMA R11, R84, R0, R11 ;  /* 0x00000000540b7223 */ /* 0x000fca000000000b */
[----:B------:R-:W-:-:S05]  /*2bb0*/  F2FP.BF16.F32.PACK_AB R11, RZ, R11 ;  /* 0x0000000bff0b723e */ /* 0x000fca00000010ff */
[----:B------:R1:W-:Y:S01]  /*2bc0*/  @P0 STG.E.U16 desc[UR12][R2.64+0x70], R11 ;  /* 0x0000700b02000986 */ /* 0x0003e2000c10150c */
[----:B------:R-:W-:-:S05]  /*2bd0*/  IADD3 R22, P0, R57, R20, RZ ;  /* 0x0000001439167210 */ /* 0x000fca0007f1e0ff */
[----:B------:R-:W-:Y:S01]  /*2be0*/  IMAD.X R23, R17, 0x1, R21, P0 ;  /* 0x0000000111177824 */ /* 0x000fe200000e0615 */
[----:B------:R-:W-:-:S05]  /*2bf0*/  IADD3 R10, P0, R57, R2, RZ ;  /* 0x00000002390a7210 */ /* 0x000fca0007f1e0ff */
[----:B-1----:R-:W-:Y:S01]  /*2c00*/  IMAD.X R11, R17, 0x1, R3, P0 ;  /* 0x00000001110b7824 */ /* 0x002fe200000e0603 */
[----:B------:R-:W-:-:S04]  /*2c10*/  ISETP.GT.AND P0, PT, R15, 0x39, PT ;  /* 0x000000390f00780c */ /* 0x000fc80003f04270 */
[----:B------:R-:W-:-:S13]  /*2c20*/  ISETP.GT.AND P5, PT, R16, RZ, P0 ;  /* 0x000000ff1000720c */ /* 0x000fda00007a4270 */
[----:B------:R-:W-:Y:S05]  /*2c30*/  @!P5 BRA `(.L_x_78) ;  /* 0x000000000004d947 */ /* 0x000fea0003800000 */
[----:B------:R1:W5:Y:S02]  /*2c40*/  LDG.E.LTC128B.U16 R56, desc[UR12][R4.64+0x72] ;  /* 0x0000720c04387981 */ /* 0x000364000c1e1520 */
.L_x_78:
[----:B------:R-:W-:Y:S05]  /*2c50*/  BSYNC B0 ;  /* 0x0000000000007941 */ /* 0x000fea0003800000 */
.L_x_77:
[----:B01-345:R-:W-:Y:S01]  /*2c60*/  IMAD.U32 R5, R56, 0x10000, RZ ;  /* 0x0001000038057824 */ /* 0x03bfe200078e00ff */
        /* <DEDUP_REMOVED lines=8> */
.L_x_80:
[----:B------:R-:W-:Y:S05]  /*2cf0*/  BSYNC B0 ;  /* 0x0000000000007941 */ /* 0x000fea0003800000 */
.L_x_79:
[----:B-----5:R-:W-:Y:S01]  /*2d00*/  IMAD.U32 R3, R56, 0x10000, RZ ;  /* 0x0001000038037824 */ /* 0x020fe200078e00ff */
[----:B------:R-:W-:Y:S03]  /*2d10*/  BSSY B0, `(.L_x_81) ;  /* 0x0000008000007945 */ /* 0x000fe60003800000 */
[----:B------:R-:W-:-:S04]  /*2d20*/  FMUL R3, R3, R14 ;  /* 0x0000000e03037220 */ /* 0x000fc80000400000 */
[----:B------:R-:W-:-:S05]  /*2d30*/  FFMA R3, R86, R0, R3 ;  /* 0x0000000056037223 */ /* 0x000fca0000000003 */
[----:B------:R-:W-:-:S05]  /*2d40*/  F2FP.BF16.F32.PACK_AB R3, RZ, R3 ;  /* 0x00000003ff03723e */ /* 0x000fca00000010ff */
[----:B------:R1:W-:Y:S01]  /*2d50*/  @P5 STG.E.U16 desc[UR12][R20.64+0x70], R3 ;  /* 0x0000700314005986 */ /* 0x0003e2000c10150c */
[----:B------:R-:W-:-:S13]  /*2d60*/  ISETP.GT.AND P5, PT, R16, 0x8, P0 ;  /* 0x000000081000780c */ /* 0x000fda00007a4270 */
[----:B-1----:R-:W-:Y:S05]  /*2d70*/  @!P5 BRA `(.L_x_82) ;  /* 0x000000000004d947 */ /* 0x002fea0003800000 */
[----:B------:R1:W5:Y:S02]  /*2d80*/  LDG.E.LTC128B.U16 R56, desc[UR12][R12.64+0x72] ;  /* 0x0000720c0c387981 */ /* 0x000364000c1e1520 */
.L_x_82:
[----:B------:R-:W-:Y:S05]  /*2d90*/  BSYNC B0 ;  /* 0x0000000000007941 */ /* 0x000fea0003800000 */
.L_x_81:
[----:B-----5:R-:W-:-:S04]  /*2da0*/  IMAD.U32 R3, R56, 0x10000, RZ ;  /* 0x0001000038037824 */ /* 0x020fc800078e00ff */
[----:B------:R-:W-:-:S04]  /*2db0*/  FMUL R2, R3, R14 ;  /* 0x0000000e03027220 */ /* 0x000fc80000400000 */
[----:B------:R-:W-:-:S05]  /*2dc0*/  FFMA R2, R87, R0, R2 ;  /* 0x0000000057027223 */ /* 0x000fca0000000002 */
[----:B------:R-:W-:-:S05]  /*2dd0*/  F2FP.BF16.F32.PACK_AB R2, RZ, R2 ;  /* 0x00000002ff02723e */ /* 0x000fca00000010ff */
[----:B------:R3:W-:Y:S01]  /*2de0*/  @P5 STG.E.U16 desc[UR12][R20.64+0x72], R2 ;  /* 0x0000720214005986 */ /* 0x0007e2000c10150c */
[----:B------:R-:W-:-:S04]  /*2df0*/  ISETP.GT.AND P5, PT, R15, RZ, PT ;  /* 0x000000ff0f00720c */ /* 0x000fc80003fa4270 */
[----:B------:R-:W-:-:S13]  /*2e00*/  ISETP.GT.AND P5, PT, R16, 0x40, P5 ;  /* 0x000000401000780c */ /* 0x000fda0002fa4270 */
[----:B------:R-:W4:Y:S01]  /*2e10*/  @P5 LDG.E.LTC128B.U16 R56, desc[UR12][R6.64] ;  /* 0x0000000c06385981 */ /* 0x000f22000c1e1520 */
[----:B------:R-:W-:Y:S01]  /*2e20*/  BSSY B0, `(.L_x_83) ;  /* 0x000000a000007945 */ /* 0x000fe20003800000 */
[----:B----4-:R-:W-:-:S04]  /*2e30*/  IMAD.U32 R3, R56, 0x10000, RZ ;  /* 0x0001000038037824 */ /* 0x010fc800078e00ff */
[----:B------:R-:W-:-:S04]  /*2e40*/  FMUL R3, R3, R14 ;  /* 0x0000000e03037220 */ /* 0x000fc80000400000 */
[----:B------:R-:W-:-:S05]  /*2e50*/  FFMA R3, R24, R0, R3 ;  /* 0x0000000018037223 */ /* 0x000fca0000000003 */
[----:B------:R-:W-:-:S05]  /*2e60*/  F2FP.BF16.F32.PACK_AB R3, RZ, R3 ;  /* 0x00000003ff03723e */ /* 0x000fca00000010ff */
[----:B------:R3:W-:Y:S01]  /*2e70*/  @P5 STG.E.U16 desc[UR12][R10.64], R3 ;  /* 0x000000030a005986 */ /* 0x0007e2000c10150c */
[----:B------:R-:W-:-:S04]  /*2e80*/  ISETP.GT.AND P5, PT, R15, 0x1, PT ;  /* 0x000000010f00780c */ /* 0x000fc80003fa4270 */
[----:B------:R-:W-:-:S13]  /*2e90*/  ISETP.GT.AND P5, PT, R16, 0x40, P5 ;  /* 0x000000401000780c */ /* 0x000fda0002fa4270 */
[----:B---3--:R-:W-:Y:S05]  /*2ea0*/  @!P5 BRA `(.L_x_84) ;  /* 0x000000000004d947 */ /* 0x008fea0003800000 */
[----:B------:R3:W5:Y:S02]  /*2eb0*/  LDG.E.LTC128B.U16 R56, desc[UR12][R6.64+0x2] ;  /* 0x0000020c06387981 */ /* 0x000764000c1e1520 */
.L_x_84:
[----:B------:R-:W-:Y:S05]  /*2ec0*/  BSYNC B0 ;  /* 0x0000000000007941 */ /* 0x000fea0003800000 */
.L_x_83:
[----:B-----5:R-:W-:Y:S01]  /*2ed0*/  IMAD.U32 R3, R56, 0x10000, RZ ;  /* 0x0001000038037824 */ /* 0x020fe200078e00ff */
[----:B------:R-:W-:Y:S03]  /*2ee0*/  BSSY B0, `(.L_x_85) ;  /* 0x000000c000007945 */ /* 0x000fe60003800000 */
[----:B------:R-:W-:Y:S01]  /*2ef0*/  FMUL R2, R3, R14 ;  /* 0x0000000e03027220 */ /* 0x000fe20000400000 */
[----:B------:R-:W-:-:S03]  /*2f00*/  @P5 IMAD.MOV.U32 R3, RZ, RZ, R11 ;  /* 0x000000ffff035224 */ /* 0x000fc600078e000b */
[----:B------:R-:W-:-:S05]  /*2f10*/  FFMA R2, R25, R0, R2 ;  /* 0x0000000019027223 */ /* 0x000fca0000000002 */
[----:B------:R-:W-:-:S04]  /*2f20*/  F2FP.BF16.F32.PACK_AB R2, RZ, R2 ;  /* 0x00000002ff02723e */ /* 0x000fc800000010ff */
[----:B------:R-:W-:Y:S01]  /*2f30*/  PRMT R4, R2, 0x7610, R4 ;  /* 0x0000761002047816 */ /* 0x000fe20000000004 */
[----:B------:R-:W-:-:S05]  /*2f40*/  @P5 IMAD.MOV.U32 R2, RZ, RZ, R10 ;  /* 0x000000ffff025224 */ /* 0x000fca00078e000a */
[----:B------:R4:W-:Y:S01]  /*2f50*/  @P5 STG.E.U16 desc[UR12][R2.64+0x2], R4 ;  /* 0x0000020402005986 */ /* 0x0009e2000c10150c */
[----:B------:R-:W-:-:S04]  /*2f60*/  ISETP.GT.AND P5, PT, R15, RZ, PT ;  /* 0x000000ff0f00720c */ /* 0x000fc80003fa4270 */
[----:B------:R-:W-:-:S13]  /*2f70*/  ISETP.GT.AND P5, PT, R16, 0x48, P5 ;  /* 0x000000481000780c */ /* 0x000fda0002fa4270 */
[----:B----4-:R-:W-:Y:S05]  /*2f80*/  @!P5 BRA `(.L_x_86) ;  /* 0x000000000004d947 */ /* 0x010fea0003800000 */
[----:B------:R4:W5:Y:S02]  /*2f90*/  LDG.E.LTC128B.U16 R56, desc[UR12][R8.64] ;  /* 0x0000000c08387981 */ /* 0x000964000c1e1520 */
.L_x_86:
[----:B------:R-:W-:Y:S05]  /*2fa0*/  BSYNC B0 ;  /* 0x0000000000007941 */ /* 0x000fea0003800000 */
.L_x_85:
[----:B-----5:R-:W-:Y:S01]  /*2fb0*/  IMAD.U32 R3, R56, 0x10000, RZ ;  /* 0x0001000038037824 */ /* 0x020fe200078e00ff */
[----:B------:R-:W-:Y:S03]  /*2fc0*/  BSSY B0, `(.L_x_87) ;  /* 0x0000009000007945 */ /* 0x000fe60003800000 */
[----:B------:R-:W-:-:S04]  /*2fd0*/  FMUL R3, R3, R14 ;  /* 0x0000000e03037220 */ /* 0x000fc80000400000 */
[----:B------:R-:W-:-:S05]  /*2fe0*/  FFMA R3, R26, R0, R3 ;  /* 0x000000001a037223 */ /* 0x000fca0000000003 */
[----:B------:R-:W-:-:S05]  /*2ff0*/  F2FP.BF16.F32.PACK_AB R3, RZ, R3 ;  /* 0x00000003ff03723e */ /* 0x000fca00000010ff */
[----:B------:R0:W-:Y:S01]  /*3000*/  @P5 STG.E.U16 desc[UR12][R22.64], R3 ;  /* 0x0000000316005986 */ /* 0x0001e2000c10150c */
[----:B------:R-:W-:-:S04]  /*3010*/  ISETP.GT.AND P5, PT, R15, 0x1, PT ;  /* 0x000000010f00780c */ /* 0x000fc80003fa4270 */
[----:B------:R-:W-:-:S13]  /*3020*/  ISETP.GT.AND P5, PT, R16, 0x48, P5 ;  /* 0x000000481000780c */ /* 0x000fda0002fa4270 */
[----:B0-----:R-:W-:Y:S05]  /*3030*/  @!P5 BRA `(.L_x_88) ;  /* 0x000000000004d947 */ /* 0x001fea0003800000 */
[----:B------:R0:W5:Y:S02]  /*3040*/  LDG.E.LTC128B.U16 R56, desc[UR12][R8.64+0x2] ;  /* 0x0000020c08387981 */ /* 0x000164000c1e1520 */
.L_x_88:
[----:B------:R-:W-:Y:S05]  /*3050*/  BSYNC B0 ;  /* 0x0000000000007941 */ /* 0x000fea0003800000 */
.L_x_87:
        /* <DEDUP_REMOVED lines=10> */
.L_x_90:
[----:B------:R-:W-:Y:S05]  /*3100*/  BSYNC B0 ;  /* 0x0000000000007941 */ /* 0x000fea0003800000 */
.L_x_89:
[----:B-----5:R-:W-:Y:S01]  /*3110*/  IMAD.U32 R3, R56, 0x10000, RZ ;  /* 0x0001000038037824 */ /* 0x020fe200078e00ff */
[----:B------:R-:W-:Y:S01]  /*3120*/  BSSY B0, `(.L_x_91) ;  /* 0x000000c000007945 */ /* 0x000fe20003800000 */
[----:B------:R-:W-:Y:S02]  /*3130*/  @P5 IMAD.MOV.U32 R2, RZ, RZ, R10 ;  /* 0x000000ffff025224 */ /* 0x000fe400078e000a */
[----:B------:R-:W-:-:S04]  /*3140*/  FMUL R3, R3, R14 ;  /* 0x0000000e03037220 */ /* 0x000fc80000400000 */
[----:B------:R-:W-:-:S05]  /*3150*/  FFMA R3, R28, R0, R3 ;  /* 0x000000001c037223 */ /* 0x000fca0000000003 */
[----:B------:R-:W-:-:S04]  /*3160*/  F2FP.BF16.F32.PACK_AB R3, RZ, R3 ;  /* 0x00000003ff03723e */ /* 0x000fc800000010ff */
[----:B------:R-:W-:Y:S01]  /*3170*/  PRMT R4, R3, 0x7610, R4 ;  /* 0x0000761003047816 */ /* 0x000fe20000000004 */
[----:B------:R-:W-:-:S05]  /*3180*/  @P5 IMAD.MOV.U32 R3, RZ, RZ, R11 ;  /* 0x000000ffff035224 */ /* 0x000fca00078e000b */
[----:B------:R0:W-:Y:S01]  /*3190*/  @P5 STG.E.U16 desc[UR12][R2.64+0x10], R4 ;  /* 0x0000100402005986 */ /* 0x0001e2000c10150c */
[----:B------:R-:W-:-:S04]  /*31a0*/  ISETP.GT.AND P5, PT, R15, 0x9, PT ;  /* 0x000000090f00780c */ /* 0x000fc80003fa4270 */
[----:B------:R-:W-:-:S13]  /*31b0*/  ISETP.GT.AND P5, PT, R16, 0x40, P5 ;  /* 0x000000401000780c */ /* 0x000fda0002fa4270 */
[----:B0-----:R-:W-:Y:S05]  /*31c0*/  @!P5 BRA `(.L_x_92) ;  /* 0x000000000004d947 */ /* 0x001fea0003800000 */
[----:B------:R0:W5:Y:S02]  /*31d0*/  LDG.E.LTC128B.U16 R56, desc[UR12][R6.64+0x12] ;  /* 0x0000120c06387981 */ /* 0x000164000c1e1520 */
.L_x_92:
[----:B------:R-:W-:Y:S05]  /*31e0*/  BSYNC B0 ;  /* 0x0000000000007941 */ /* 0x000fea0003800000 */
.L_x_91:
        /* <DEDUP_REMOVED lines=13> */
.L_x_94:
[----:B------:R-:W-:Y:S05]  /*32c0*/  BSYNC B0 ;  /* 0x0000000000007941 */ /* 0x000fea0003800000 */
.L_x_93:
        /* <DEDUP_REMOVED lines=10> */
.L_x_96:
[----:B------:R-:W-:Y:S05]  /*3370*/  BSYNC B0 ;  /* 0x0000000000007941 */ /* 0x000fea0003800000 */
.L_x_95:
        /* <DEDUP_REMOVED lines=13> */
.L_x_98:
[----:B------:R-:W-:Y:S05]  /*3450*/  BSYNC B0 ;  /* 0x0000000000007941 */ /* 0x000fea0003800000 */
.L_x_97:
        /* <DEDUP_REMOVED lines=13> */
.L_x_100:
[----:B------:R-:W-:Y:S05]  /*3530*/  BSYNC B0 ;  /* 0x0000000000007941 */ /* 0x000fea0003800000 */
.L_x_99:
        /* <DEDUP_REMOVED lines=13> */
.L_x_102:
[----:B------:R-:W-:Y:S05]  /*3610*/  BSYNC B0 ;  /* 0x0000000000007941 */ /* 0x000fea0003800000 */
.L_x_101:
        /* <DEDUP_REMOVED lines=13> */
.L_x_104:
[----:B------:R-:W-:Y:S05]  /*36f0*/  BSYNC B0 ;  /* 0x0000000000007941 */ /* 0x000fea0003800000 */
.L_x_103:
        /* <DEDUP_REMOVED lines=13> */
.L_x_106:
[----:B------:R-:W-:Y:S05]  /*37d0*/  BSYNC B0 ;  /* 0x0000000000007941 */ /* 0x000fea0003800000 */
.L_x_105:
        /* <DEDUP_REMOVED lines=13> */
.L_x_108:
[----:B------:R-:W-:Y:S05]  /*38b0*/  BSYNC B0 ;  /* 0x0000000000007941 */ /* 0x000fea0003800000 */
.L_x_107:
        /* <DEDUP_REMOVED lines=13> */
.L_x_110:
[----:B------:R-:W-:Y:S05]  /*3990*/  BSYNC B0 ;  /* 0x0000000000007941 */ /* 0x000fea0003800000 */
.L_x_109:
        /* <DEDUP_REMOVED lines=13> */
.L_x_112:
[----:B------:R-:W-:Y:S05]  /*3a70*/  BSYNC B0 ;  /* 0x0000000000007941 */ /* 0x000fea0003800000 */
.L_x_111:
        /* <DEDUP_REMOVED lines=13> */
.L_x_114:
[----:B------:R-:W-:Y:S05]  /*3b50*/  BSYNC B0 ;  /* 0x0000000000007941 */ /* 0x000fea0003800000 */
.L_x_113:
        /* <DEDUP_REMOVED lines=13> */
.L_x_116:
[----:B------:R-:W-:Y:S05]  /*3c30*/  BSYNC B0 ;  /* 0x0000000000007941 */ /* 0x000fea0003800000 */
.L_x_115:
        /* <DEDUP_REMOVED lines=13> */
.L_x_118:
[----:B------:R-:W-:Y:S05]  /*3d10*/  BSYNC B0 ;  /* 0x0000000000007941 */ /* 0x000fea0003800000 */
.L_x_117:
        /* <DEDUP_REMOVED lines=13> */
.L_x_120:
[----:B------:R-:W-:Y:S05]  /*3df0*/  BSYNC B0 ;  /* 0x0000000000007941 */ /* 0x000fea0003800000 */
.L_x_119:
        /* <DEDUP_REMOVED lines=9> */
[----:B------:R-:W-:-:S13]  /*3e90*/  ISETP.GT.AND P5, PT, R16, 0x40, P6 ;  /* 0x000000401000780c */ /* 0x000fda00037a4270 */
[----:B0-----:R-:W-:Y:S05]  /*3ea0*/  @!P5 BRA `(.L_x_122) ;  /* 0x000000000004d947 */ /* 0x001fea0003800000 */
[----:B------:R0:W5:Y:S02]  /*3eb0*/  LDG.E.LTC128B.U16 R56, desc[UR12][R6.64+0x50] ;  /* 0x0000500c06387981 */ /* 0x000164000c1e1520 */
.L_x_122:
[----:B------:R-:W-:Y:S05]  /*3ec0*/  BSYNC B0 ;  /* 0x0000000000007941 */ /* 0x000fea0003800000 */
.L_x_121:
        /* <DEDUP_REMOVED lines=12> */
.L_x_124:
[----:B------:R-:W-:Y:S05]  /*3f90*/  BSYNC B0 ;  /* 0x0000000000007941 */ /* 0x000fea0003800000 */
.L_x_123:
[----:B-----5:R-:W-:Y:S01]  /*3fa0*/  IMAD.U32 R3, R56, 0x10000, RZ ;  /* 0x0001000038037824 */ /* 0x020fe200078e00ff */
[----:B------:R-:W-:Y:S01]  /*3fb0*/  ISETP.GT.AND P6, PT, R16, 0x48, P6 ;  /* 0x000000481000780c */ /* 0x000fe200037c4270 */
[----:B------:R-:W-:Y:S02]  /*3fc0*/  BSSY B0, `(.L_x_125) ;  /* 0x000000a000007945 */ /* 0x000fe40003800000 */
[----:B------:R-:W-:Y:S01]  /*3fd0*/  FMUL R2, R3, R14 ;  /* 0x0000000e03027220 */ /* 0x000fe20000400000 */
[----:B------:R-:W-:-:S03]  /*3fe0*/  @P5 IMAD.MOV.U32 R3, RZ, RZ, R11 ;  /* 0x000000ffff035224 */ /* 0x000fc600078e000b */
[----:B------:R-:W-:-:S05]  /*3ff0*/  FFMA R2, R45, R0, R2 ;  /* 0x000000002d027223 */ /* 0x000fca0000000002 */
[----:B------:R-:W-:-:S04]  /*4000*/  F2FP.BF16.F32.PACK_AB R2, RZ, R2 ;  /* 0x00000002ff02723e */ /* 0x000fc800000010ff */
[----:B------:R-:W-:Y:S01]  /*4010*/  PRMT R4, R2, 0x7610, R4 ;  /* 0x0000761002047816 */ /* 0x000fe20000000004 */
[----:B------:R-:W-:-:S05]  /*4020*/  @P5 IMAD.MOV.U32 R2, RZ, RZ, R10 ;  /* 0x000000ffff025224 */ /* 0x000fca00078e000a */
[----:B------:R0:W-:Y:S01]  /*4030*/  @P5 STG.E.U16 desc[UR12][R2.64+0x52], R4 ;  /* 0x0000520402005986 */ /* 0x0001e2000c10150c */
[----:B------:R-:W-:Y:S05]  /*4040*/  @!P6 BRA `(.L_x_126) ;  /* 0x000000000004e947 */ /* 0x000fea0003800000 */
[----:B------:R0:W5:Y:S02]  /*4050*/  LDG.E.LTC128B.U16 R56, desc[UR12][R8.64+0x50] ;  /* 0x0000500c08387981 */ /* 0x000164000c1e1520 */
.L_x_126:
[----:B------:R-:W-:Y:S05]  /*4060*/  BSYNC B0 ;  /* 0x0000000000007941 */ /* 0x000fea0003800000 */
.L_x_125:
[----:B0----5:R-:W-:Y:S01]  /*4070*/  IMAD.U32 R3, R56, 0x10000, RZ ;  /* 0x0001000038037824 */ /* 0x021fe200078e00ff */
[----:B------:R-:W-:Y:S01]  /*4080*/  ISETP.GT.AND P4, PT, R16, 0x48, P4 ;  /* 0x000000481000780c */ /* 0x000fe20002784270 */
[----:B------:R-:W-:Y:S01]  /*4090*/  @P6 IMAD.MOV.U32 R2, RZ, RZ, R18 ;  /* 0x000000ffff026224 */ /* 0x000fe200078e0012 */
[----:B------:R-:W-:Y:S01]  /*40a0*/  BSSY B0, `(.L_x_127) ;  /* 0x0000009000007945 */ /* 0x000fe20003800000 */
[----:B------:R-:W-:-:S04]  /*40b0*/  FMUL R3, R3, R14 ;  /* 0x0000000e03037220 */ /* 0x000fc80000400000 */
[----:B------:R-:W-:-:S05]  /*40c0*/  FFMA R3, R46, R0, R3 ;  /* 0x000000002e037223 */ /* 0x000fca0000000003 */
[----:B------:R-:W-:-:S04]  /*40d0*/  F2FP.BF16.F32.PACK_AB R3, RZ, R3 ;  /* 0x00000003ff03723e */ /* 0x000fc800000010ff */
[----:B------:R-:W-:Y:S01]  /*40e0*/  PRMT R4, R3, 0x7610, R4 ;  /* 0x0000761003047816 */ /* 0x000fe20000000004 */
[----:B------:R-:W-:-:S05]  /*40f0*/  @P6 IMAD.MOV.U32 R3, RZ, RZ, R19 ;  /* 0x000000ffff036224 */ /* 0x000fca00078e0013 */
[----:B------:R0:W-:Y:S01]  /*4100*/  @P6 STG.E.U16 desc[UR12][R2.64+0x50], R4 ;  /* 0x0000500402006986 */ /* 0x0001e2000c10150c */
[----:B------:R-:W-:Y:S05]  /*4110*/  @!P4 BRA `(.L_x_128) ;  /* 0x000000000004c947 */ /* 0x000fea0003800000 */
[----:B------:R0:W5:Y:S02]  /*4120*/  LDG.E.LTC128B.U16 R56, desc[UR12][R8.64+0x52] ;  /* 0x0000520c08387981 */ /* 0x000164000c1e1520 */
.L_x_128:
[----:B------:R-:W-:Y:S05]  /*4130*/  BSYNC B0 ;  /* 0x0000000000007941 */ /* 0x000fea0003800000 */
.L_x_127:
[----:B0----5:R-:W-:Y:S01]  /*4140*/  IMAD.U32 R3, R56, 0x10000, RZ ;  /* 0x0001000038037824 */ /* 0x021fe200078e00ff */
        /* <DEDUP_REMOVED lines=11> */
.L_x_130:
[----:B------:R-:W-:Y:S05]  /*4200*/  BSYNC B0 ;  /* 0x0000000000007941 */ /* 0x000fea0003800000 */
.L_x_129:
        /* <DEDUP_REMOVED lines=12> */
.L_x_132:
[----:B------:R-:W-:Y:S05]  /*42d0*/  BSYNC B0 ;  /* 0x0000000000007941 */ /* 0x000fea0003800000 */
.L_x_131:
        /* <DEDUP_REMOVED lines=12> */
.L_x_134:
[----:B------:R-:W-:Y:S05]  /*43a0*/  BSYNC B0 ;  /* 0x0000000000007941 */ /* 0x000fea0003800000 */
.L_x_133:
        /* <DEDUP_REMOVED lines=12> */
.L_x_136:
[----:B------:R-:W-:Y:S05]  /*4470*/  BSYNC B0 ;  /* 0x0000000000007941 */ /* 0x000fea0003800000 */
.L_x_135:
        /* <DEDUP_REMOVED lines=12> */
.L_x_138:
[----:B------:R-:W-:Y:S05]  /*4540*/  BSYNC B0 ;  /* 0x0000000000007941 */ /* 0x000fea0003800000 */
.L_x_137:
        /* <DEDUP_REMOVED lines=12> */
.L_x_140:
[----:B------:R-:W-:Y:S05]  /*4610*/  BSYNC B0 ;  /* 0x0000000000007941 */ /* 0x000fea0003800000 */
.L_x_139:
        /* <DEDUP_REMOVED lines=9> */
.L_x_142:
[----:B------:R-:W-:Y:S05]  /*46b0*/  BSYNC B0 ;  /* 0x0000000000007941 */ /* 0x000fea0003800000 */
.L_x_141:
[----:B-----5:R-:W-:Y:S01]  /*46c0*/  IMAD.U32 R3, R56, 0x10000, RZ ;  /* 0x0001000038037824 */ /* 0x020fe200078e00ff */
[----:B------:R-:W-:Y:S01]  /*46d0*/  ISETP.GT.AND P0, PT, R16, 0x48, P0 ;  /* 0x000000481000780c */ /* 0x000fe20000704270 */
[----:B0-----:R-:W-:Y:S01]  /*46e0*/  @P1 IMAD.MOV.U32 R2, RZ, RZ, R18 ;  /* 0x000000ffff021224 */ /* 0x001fe200078e0012 */
        /* <DEDUP_REMOVED lines=9> */
.L_x_144:
[----:B------:R-:W-:Y:S05]  /*4780*/  BSYNC B0 ;  /* 0x0000000000007941 */ /* 0x000fea0003800000 */
.L_x_143:
[----:B0----5:R-:W-:-:S04]  /*4790*/  IMAD.U32 R3, R56, 0x10000, RZ ;  /* 0x0001000038037824 */ /* 0x021fc800078e00ff */
[----:B------:R-:W-:-:S04]  /*47a0*/  FMUL R14, R3, R14 ;  /* 0x0000000e030e7220 */ /* 0x000fc80000400000 */
[----:B------:R-:W-:Y:S01]  /*47b0*/  FFMA R14, R55, R0, R14 ;  /* 0x00000000370e7223 */ /* 0x000fe2000000000e */
[----:B------:R-:W-:Y:S06]  /*47c0*/  @!P0 EXIT ;  /* 0x000000000000894d */ /* 0x000fec0003800000 */
[----:B------:R-:W-:-:S05]  /*47d0*/  F2FP.BF16.F32.PACK_AB R14, RZ, R14 ;  /* 0x0000000eff0e723e */ /* 0x000fca00000010ff */
[----:B------:R-:W-:Y:S01]  /*47e0*/  STG.E.U16 desc[UR12][R18.64+0x72], R14 ;  /* 0x0000720e12007986 */ /* 0x000fe2000c10150c */
[----:B------:R-:W-:Y:S05]  /*47f0*/  EXIT ;  /* 0x000000000000794d */ /* 0x000fea0003800000 */
.L_x_22:
[----:B------:R-:W-:Y:S01]  /*4800*/  ULDC.64 UR4, c[0x0][0x5c8] ;  /* 0x0001720000047ab9 */ /* 0x000fe20000000a00 */
[-C--:B------:R-:W-:Y:S01]  /*4810*/  FMUL R56, R56, R0.reuse ;  /* 0x0000000038387220 */ /* 0x080fe20000400000 */
[----:B------:R-:W-:Y:S01]  /*4820*/  LEA R2, P1, R10, UR4, 0x1 ;  /* 0x000000040a027c11 */ /* 0x000fe2000f8208ff */
[----:B------:R-:W-:Y:S01]  /*4830*/  IMAD.SHL.U32 R7, R20, 0x2, RZ ;  /* 0x0000000214077824 */ /* 0x000fe200078e00ff */
[----:B------:R-:W-:Y:S01]  /*4840*/  ISETP.GT.AND P6, PT, R15, 0x1, PT ;  /* 0x000000010f00780c */ /* 0x000fe20003fc4270 */
[----:B------:R-:W-:Y:S01]  /*4850*/  FMUL R57, R57, R0 ;  /* 0x0000000039397220 */ /* 0x000fe20000400000 */
[----:B------:R-:W-:Y:S01]  /*4860*/  F2FP.BF16.F32.PACK_AB R56, RZ, R56 ;  /* 0x00000038ff38723e */ /* 0x000fe200000010ff */
[-C--:B------:R-:W-:Y:S01]  /*4870*/  FMUL R58, R58, R0.reuse ;  /* 0x000000003a3a7220 */ /* 0x080fe20000400000 */
[----:B------:R-:W-:Y:S01]  /*4880*/  LEA.HI.X R3, R10, UR5, R13, 0x1, P1 ;  /* 0x000000050a037c11 */ /* 0x000fe200088f0c0d */
[-C--:B------:R-:W-:Y:S01]  /*4890*/  FMUL R59, R59, R0.reuse ;  /* 0x000000003b3b7220 */ /* 0x080fe20000400000 */
[----:B------:R-:W-:Y:S01]  /*48a0*/  ISETP.GT.AND P2, PT, R15, RZ, PT ;  /* 0x000000ff0f00720c */ /* 0x000fe20003f44270 */
[-C--:B------:R-:W-:Y:S01]  /*48b0*/  FMUL R60, R60, R0.reuse ;  /* 0x000000003c3c7220 */ /* 0x080fe20000400000 */
[C---:B------:R-:W-:Y:S01]  /*48c0*/  ISETP.GT.AND P1, PT, R16.reuse, RZ, P6 ;  /* 0x000000ff1000720c */ /* 0x040fe20003724270 */
[----:B------:R-:W-:Y:S01]  /*48d0*/  @P0 STG.E.U16 desc[UR12][R2.64], R56 ;  /* 0x0000003802000986 */ /* 0x000fe2000c10150c */
[----:B------:R-:W-:Y:S01]  /*48e0*/  ISETP.GT.AND P0, PT, R16, 0x8, P2 ;  /* 0x000000081000780c */ /* 0x000fe20001704270 */
[-C--:B------:R-:W-:Y:S01]  /*48f0*/  FMUL R61, R61, R0.reuse ;  /* 0x000000003d3d7220 */ /* 0x080fe20000400000 */
[----:B------:R-:W-:Y:S01]  /*4900*/  SHF.L.U64.HI R19, R20, 0x1, R19 ;  /* 0x0000000114137819 */ /* 0x000fe20000010213 */
[----:B------:R-:W-:Y:S01]  /*4910*/  FMUL R62, R62, R0 ;  /* 0x000000003e3e7220 */ /* 0x000fe20000400000 */
[----:B------:R-:W-:Y:S01]  /*4920*/  IADD3 R4, P3, R7, R2, RZ ;  /* 0x0000000207047210 */ /* 0x000fe20007f7e0ff */
[-C--:B------:R-:W-:Y:S01]  /*4930*/  FMUL R63, R63, R0.reuse ;  /* 0x000000003f3f7220 */ /* 0x080fe20000400000 */
[----:B------:R-:W-:Y:S01]  /*4940*/  F2FP.BF16.F32.PACK_AB R57, RZ, R57 ;  /* 0x00000039ff39723e */ /* 0x000fe200000010ff */
[----:B------:R-:W-:Y:S01]  /*4950*/  FMUL R64, R64, R0 ;  /* 0x0000000040407220 */ /* 0x000fe20000400000 */
[----:B------:R-:W-:Y:S01]  /*4960*/  F2FP.BF16.F32.PACK_AB R58, RZ, R58 ;  /* 0x0000003aff3a723e */ /* 0x000fe200000010ff */
[----:B------:R-:W-:Y:S01]  /*4970*/  IMAD.X R5, R19, 0x1, R3, P3 ;  /* 0x0000000113057824 */ /* 0x000fe200018e0603 */
[C---:B------:R-:W-:Y:S01]  /*4980*/  ISETP.GT.AND P5, PT, R15.reuse, 0x8, PT ;  /* 0x000000080f00780c */ /* 0x040fe20003fa4270 */
[----:B------:R-:W-:Y:S01]  /*4990*/  @P1 STG.E.U16 desc[UR12][R2.64+0x2], R57 ;  /* 0x0000023902001986 */ /* 0x000fe2000c10150c */
[----:B------:R-:W-:Y:S01]  /*49a0*/  ISETP.GT.AND P4, PT, R15, 0x9, PT ;  /* 0x000000090f00780c */ /* 0x000fe20003f84270 */
[-C--:B------:R-:W-:Y:S01]  /*49b0*/  FMUL R65, R65, R0.reuse ;  /* 0x0000000041417220 */ /* 0x080fe20000400000 */
[C---:B------:R-:W-:Y:S01]  /*49c0*/  ISETP.GT.AND P2, PT, R16.reuse, 0x8, P6 ;  /* 0x000000081000780c */ /* 0x040fe20003744270 */
[----:B------:R-:W-:Y:S01]  /*49d0*/  @P0 STG.E.U16 desc[UR12][R4.64], R58 ;  /* 0x0000003a04000986 */ /* 0x000fe2000c10150c */
[----:B------:R-:W-:Y:S01]  /*49e0*/  ISETP.GT.AND P0, PT, R16, RZ, P5 ;  /* 0x000000ff1000720c */ /* 0x000fe20002f04270 */
[-C--:B------:R-:W-:Y:S01]  /*49f0*/  FMUL R66, R66, R0.reuse ;  /* 0x0000000042427220 */ /* 0x080fe20000400000 */
[----:B------:R-:W-:Y:S01]  /*4a00*/  ISETP.GT.AND P1, PT, R16, RZ, P4 ;  /* 0x000000ff1000720c */ /* 0x000fe20002724270 */
[-C--:B------:R-:W-:Y:S01]  /*4a10*/  FMUL R67, R67, R0.reuse ;  /* 0x0000000043437220 */ /* 0x080fe20000400000 */
[----:B------:R-:W-:Y:S01]  /*4a20*/  F2FP.BF16.F32.PACK_AB R59, RZ, R59 ;  /* 0x0000003bff3b723e */ /* 0x000fe200000010ff */
[----:B------:R-:W-:Y:S01]  /*4a30*/  FMUL R68, R68, R0 ;  /* 0x0000000044447220 */ /* 0x000fe20000400000 */
[----:B------:R-:W-:Y:S01]  /*4a40*/  F2FP.BF16.F32.PACK_AB R60, RZ, R60 ;  /* 0x0000003cff3c723e */ /* 0x000fe200000010ff */
[-C--:B------:R-:W-:Y:S01]  /*4a50*/  FMUL R69, R69, R0.reuse ;  /* 0x0000000045457220 */ /* 0x080fe20000400000 */
[----:B------:R-:W-:Y:S01]  /*4a60*/  F2FP.BF16.F32.PACK_AB R61, RZ, R61 ;  /* 0x0000003dff3d723e */ /* 0x000fe200000010ff */
[-C--:B------:R-:W-:Y:S01]  /*4a70*/  FMUL R70, R70, R0.reuse ;  /* 0x0000000046467220 */ /* 0x080fe20000400000 */
[C---:B------:R-:W-:Y:S01]  /*4a80*/  SHF.L.U64.HI R9, R17.reuse, 0x1, R18 ;  /* 0x0000000111097819 */ /* 0x040fe20000010212 */
[----:B------:R-:W-:Y:S01]  /*4a90*/  IMAD.SHL.U32 R17, R17, 0x2, RZ ;  /* 0x0000000211117824 */ /* 0x000fe200078e00ff */
[----:B------:R-:W-:Y:S01]  /*4aa0*/  @P2 STG.E.U16 desc[UR12][R4.64+0x2], R59 ;  /* 0x0000023b04002986 */ /* 0x000fe2000c10150c */
[----:B------:R-:W-:Y:S01]  /*4ab0*/  ISETP.GT.AND P2, PT, R16, 0x8, P5 ;  /* 0x000000081000780c */ /* 0x000fe20002f44270 */
[----:B------:R-:W-:Y:S01]  /*4ac0*/  FMUL R71, R71, R0 ;  /* 0x0000000047477220 */ /* 0x000fe20000400000 */
[----:B------:R-:W-:Y:S01]  /*4ad0*/  ISETP.GT.AND P3, PT, R15, 0x10, PT ;  /* 0x000000100f00780c */ /* 0x000fe20003f64270 */
[----:B------:R-:W-:Y:S01]  /*4ae0*/  @P0 STG.E.U16 desc[UR12][R2.64+0x10], R60 ;  /* 0x0000103c02000986 */ /* 0x000fe2000c10150c */
[----:B------:R-:W-:Y:S01]  /*4af0*/  F2FP.BF16.F32.PACK_AB R62, RZ, R62 ;  /* 0x0000003eff3e723e */ /* 0x000fe200000010ff */
[----:B------:R-:W-:Y:S01]  /*4b00*/  FMUL R72, R72, R0 ;  /* 0x0000000048487220 */ /* 0x000fe20000400000 */
[----:B------:R-:W-:Y:S01]  /*4b10*/  F2FP.BF16.F32.PACK_AB R63, RZ, R63 ;  /* 0x0000003fff3f723e */ /* 0x000fe200000010ff */
[----:B------:R-:W-:Y:S01]  /*4b20*/  @P1 STG.E.U16 desc[UR12][R2.64+0x12], R61 ;  /* 0x0000123d02001986 */ /* 0x000fe2000c10150c */
[----:B------:R-:W-:Y:S01]  /*4b30*/  IADD3 R6, P0, P1, R17, R2, R7 ;  /* 0x0000000211067210 */ /* 0x000fe2000791e007 */
[----:B------:R-:W-:Y:S01]  /*4b40*/  FMUL R73, R73, R0 ;  /* 0x0000000049497220 */ /* 0x000fe20000400000 */
[----:B------:R-:W-:Y:S01]  /*4b50*/  F2FP.BF16.F32.PACK_AB R64, RZ, R64 ;  /* 0x00000040ff40723e */ /* 0x000fe200000010ff */
[-C--:B------:R-:W-:Y:S01]  /*4b60*/  FMUL R74, R74, R0.reuse ;  /* 0x000000004a4a7220 */ /* 0x080fe20000400000 */
[----:B------:R-:W-:Y:S01]  /*4b70*/  IADD3.X R7, R9, R3, R19, P0, P1 ;  /* 0x0000000309077210 */ /* 0x000fe200007e2413 */
[----:B------:R-:W-:Y:S01]  /*4b80*/  @P2 STG.E.U16 desc[UR12][R4.64+0x10], R62 ;  /* 0x0000103e04002986 */ /* 0x000fe2000c10150c */
[C---:B------:R-:W-:Y:S01]  /*4b90*/  ISETP.GT.AND P1, PT, R16.reuse, 0x8, P4 ;  /* 0x000000081000780c */ /* 0x040fe20002724270 */
[-C--:B------:R-:W-:Y:S01]  /*4ba0*/  FMUL R75, R75, R0.reuse ;  /* 0x000000004b4b7220 */ /* 0x080fe20000400000 */
[----:B------:R-:W-:Y:S01]  /*4bb0*/  ISETP.GT.AND P0, PT, R16, RZ, P3 ;  /* 0x000000ff1000720c */ /* 0x000fe20001f04270 */
[-C--:B------:R-:W-:Y:S01]  /*4bc0*/  FMUL R76, R76, R0.reuse ;  /* 0x000000004c4c7220 */ /* 0x080fe20000400000 */
[----:B------:R-:W-:Y:S01]  /*4bd0*/  ISETP.GT.AND P2, PT, R15, 0x11, PT ;  /* 0x000000110f00780c */ /* 0x000fe20003f44270 */
[-C--:B------:R-:W-:Y:S01]  /*4be0*/  FMUL R77, R77, R0.reuse ;  /* 0x000000004d4d7220 */ /* 0x080fe20000400000 */
[----:B------:R-:W-:Y:S01]  /*4bf0*/  F2FP.BF16.F32.PACK_AB R65, RZ, R65 ;  /* 0x00000041ff41723e */ /* 0x000fe200000010ff */
[----:B------:R-:W-:Y:S01]  /*4c00*/  FMUL R78, R78, R0 ;  /* 0x000000004e4e7220 */ /* 0x000fe20000400000 */
[----:B------:R-:W-:Y:S01]  /*4c10*/  F2FP.BF16.F32.PACK_AB R66, RZ, R66 ;  /* 0x00000042ff42723e */ /* 0x000fe200000010ff */
[-C--:B------:R-:W-:Y:S01]  /*4c20*/  FMUL R79, R79, R0.reuse ;  /* 0x000000004f4f7220 */ /* 0x080fe20000400000 */
[----:B------:R-:W-:Y:S01]  /*4c30*/  F2FP.BF16.F32.PACK_AB R67, RZ, R67 ;  /* 0x00000043ff43723e */ /* 0x000fe200000010ff */
[----:B------:R-:W-:Y:S01]  /*4c40*/  FMUL R80, R80, R0 ;  /* 0x0000000050507220 */ /* 0x000fe20000400000 */
[----:B------:R-:W-:Y:S01]  /*4c50*/  F2FP.BF16.F32.PACK_AB R68, RZ, R68 ;  /* 0x00000044ff44723e */ /* 0x000fe200000010ff */
[----:B------:R-:W-:Y:S01]  /*4c60*/  @P1 STG.E.U16 desc[UR12][R4.64+0x12], R63 ;  /* 0x0000123f04001986 */ /* 0x000fe2000c10150c */
[----:B------:R-:W-:Y:S01]  /*4c70*/  ISETP.GT.AND P1, PT, R15, 0x19, PT ;  /* 0x000000190f00780c */ /* 0x000fe20003f24270 */
[-C--:B------:R-:W-:Y:S01]  /*4c80*/  FMUL R81, R81, R0.reuse ;  /* 0x0000000051517220 */ /* 0x080fe20000400000 */
[----:B------:R-:W-:Y:S01]  /*4c90*/  F2FP.BF16.F32.PACK_AB R69, RZ, R69 ;  /* 0x00000045ff45723e */ /* 0x000fe200000010ff */
[----:B------:R-:W-:Y:S01]  /*4ca0*/  @P0 STG.E.U16 desc[UR12][R2.64+0x20], R64 ;  /* 0x0000204002000986 */ /* 0x000fe2000c10150c */
[----:B------:R-:W-:Y:S01]  /*4cb0*/  ISETP.GT.AND P0, PT, R16, RZ, P2 ;  /* 0x000000ff1000720c */ /* 0x000fe20001704270 */
[----:B------:R-:W-:Y:S01]  /*4cc0*/  FMUL R82, R82, R0 ;  /* 0x0000000052527220 */ /* 0x000fe20000400000 */
[----:B------:R-:W-:Y:S01]  /*4cd0*/  F2FP.BF16.F32.PACK_AB R70, RZ, R70 ;  /* 0x00000046ff46723e */ /* 0x000fe200000010ff */
        /* <DEDUP_REMOVED lines=10> */
[----:B------:R-:W-:Y:S01]  /*4d80*/  @P0 STG.E.U16 desc[UR12][R2.64+0x22], R65 ;  /* 0x0000224102000986 */ /* 0x000fe2000c10150c */
[----:B------:R-:W-:Y:S01]  /*4d90*/  ISETP.GT.AND P0, PT, R16, 0x8, P3 ;  /* 0x000000081000780c */ /* 0x000fe20001f04270 */
[-C--:B------:R-:W-:Y:S01]  /*4da0*/  FMUL R24, R24, R0.reuse ;  /* 0x0000000018187220 */ /* 0x080fe20000400000 */
[----:B------:R-:W-:Y:S01]  /*4db0*/  ISETP.GT.AND P5, PT, R15, 0x28, PT ;  /* 0x000000280f00780c */ /* 0x000fe20003fa4270 */
        /* <DEDUP_REMOVED lines=8> */
[-C--:B------:R-:W-:Y:S01]  /*4e40*/  FMUL R29, R29, R0.reuse ;  /* 0x000000001d1d7220 */ /* 0x080fe20000400000 */
[C---:B------:R-:W-:Y:S01]  /*4e50*/  ISETP.GT.AND P4, PT, R15.reuse, 0x30, PT ;  /* 0x000000300f00780c */ /* 0x040fe20003f84270 */
[----:B------:R-:W-:Y:S01]  /*4e60*/  @P0 STG.E.U16 desc[UR12][R4.64+0x20], R66 ;  /* 0x0000204204000986 */ /* 0x000fe2000c10150c */
[----:B------:R-:W-:Y:S01]  /*4e70*/  ISETP.GT.AND P0, PT, R16, 0x8, P2 ;  /* 0x000000081000780c */ /* 0x000fe20001704270 */
[-C--:B------:R-:W-:Y:S01]  /*4e80*/  FMUL R30, R30, R0.reuse ;  /* 0x000000001e1e7220 */ /* 0x080fe20000400000 */
[----:B------:R-:W-:Y:S01]  /*4e90*/  ISETP.GT.AND P2, PT, R15, 0x18, PT ;  /* 0x000000180f00780c */ /* 0x000fe20003f44270 */
[----:B------:R-:W-:Y:S01]  /*4ea0*/  FMUL R31, R31, R0 ;  /* 0x000000001f1f7220 */ /* 0x000fe20000400000 */
[----:B------:R-:W-:Y:S01]  /*4eb0*/  F2FP.BF16.F32.PACK_AB R80, RZ, R80 ;  /* 0x00000050ff50723e */ /* 0x000fe200000010ff */
        /* <DEDUP_REMOVED lines=8> */
[----:B------:R-:W-:Y:S01]  /*4f40*/  @P0 STG.E.U16 desc[UR12][R4.64+0x22], R67 ;  /* 0x0000224304000986 */ /* 0x000fe2000c10150c */
[----:B------:R-:W-:Y:S01]  /*4f50*/  ISETP.GT.AND P0, PT, R16, RZ, P2 ;  /* 0x000000ff1000720c */ /* 0x000fe20001704270 */
[----:B------:R-:W-:Y:S01]  /*4f60*/  FMUL R36, R36, R0 ;  /* 0x0000000024247220 */ /* 0x000fe20000400000 */
[----:B------:R-:W-:Y:S01]  /*4f70*/  F2FP.BF16.F32.PACK_AB R84, RZ, R84 ;  /* 0x00000054ff54723e */ /* 0x000fe200000010ff */
[-C--:B------:R-:W-:Y:S01]  /*4f80*/  FMUL R37, R37, R0.reuse ;  /* 0x0000000025257220 */ /* 0x080fe20000400000 */
[----:B------:R-:W-:Y:S01]  /*4f90*/  P2R R12, PR, RZ, 0x20 ;  /* 0x00000020ff0c7803 */ /* 0x000fe20000000000 */
        /* <DEDUP_REMOVED lines=9> */
[----:B------:R-:W-:Y:S01]  /*5030*/  ISETP.GT.AND P0, PT, R16, RZ, P1 ;  /* 0x000000ff1000720c */ /* 0x000fe20000f04270 */
        /* <DEDUP_REMOVED lines=13> */
[----:B------:R-:W-:Y:S01]  /*5110*/  ISETP.GT.AND P0, PT, R16, 0x8, P2 ;  /* 0x000000081000780c */ /* 0x000fe20001704270 */
        /* <DEDUP_REMOVED lines=17> */
[----:B------:R-:W-:-:S02]  /*5230*/  F2FP.BF16.F32.PACK_AB R36, RZ, R36 ;  /* 0x00000024ff24723e */ /* 0x000fc400000010ff */
[----:B------:R-:W-:Y:S02]  /*5240*/  F2FP.BF16.F32.PACK_AB R37, RZ, R37 ;  /* 0x00000025ff25723e */ /* 0x000fe400000010ff */
[----:B------:R-:W-:Y:S02]  /*5250*/  F2FP.BF16.F32.PACK_AB R38, RZ, R38 ;  /* 0x00000026ff26723e */ /* 0x000fe400000010ff */
[----:B------:R-:W-:Y:S02]  /*5260*/  F2FP.BF16.F32.PACK_AB R39, RZ, R39 ;  /* 0x00000027ff27723e */ /* 0x000fe400000010ff */
[----:B------:R-:W-:Y:S01]  /*5270*/  F2FP.BF16.F32.PACK_AB R40, RZ, R40 ;  /* 0x00000028ff28723e */ /* 0x000fe200000010ff */
[----:B------:R-:W-:Y:S01]  /*5280*/  @P0 STG.E.U16 desc[UR12][R4.64+0x32], R71 ;  /* 0x0000324704000986 */ /* 0x000fe2000c10150c */
[----:B------:R-:W-:Y:S02]  /*5290*/  ISETP.GT.AND P0, PT, R16, RZ, P2 ;  /* 0x000000ff1000720c */ /* 0x000fe40001704270 */
[----:B------:R-:W-:-:S02]  /*52a0*/  F2FP.BF16.F32.PACK_AB R41, RZ, R41 ;  /* 0x00000029ff29723e */ /* 0x000fc400000010ff */
[----:B------:R-:W-:Y:S02]  /*52b0*/  F2FP.BF16.F32.PACK_AB R42, RZ, R42 ;  /* 0x0000002aff2a723e */ /* 0x000fe400000010ff */
[----:B------:R-:W-:Y:S02]  /*52c0*/  F2FP.BF16.F32.PACK_AB R43, RZ, R43 ;  /* 0x0000002bff2b723e */ /* 0x000fe400000010ff */
[----:B------:R-:W-:Y:S02]  /*52d0*/  F2FP.BF16.F32.PACK_AB R44, RZ, R44 ;  /* 0x0000002cff2c723e */ /* 0x000fe400000010ff */
[----:B------:R-:W-:Y:S02]  /*52e0*/  F2FP.BF16.F32.PACK_AB R45, RZ, R45 ;  /* 0x0000002dff2d723e */ /* 0x000fe400000010ff */
[----:B------:R-:W-:Y:S01]  /*52f0*/  F2FP.BF16.F32.PACK_AB R46, RZ, R46 ;  /* 0x0000002eff2e723e */ /* 0x000fe200000010ff */
[----:B------:R-:W-:Y:S01]  /*5300*/  @P0 STG.E.U16 desc[UR12][R2.64+0x40], R72 ;  /* 0x0000404802000986 */ /* 0x000fe2000c10150c */
[----:B------:R-:W-:-:S02]  /*5310*/  ISETP.GT.AND P0, PT, R16, RZ, P1 ;  /* 0x000000ff1000720c */ /* 0x000fc40000f04270 */
[----:B------:R-:W-:Y:S02]  /*5320*/  F2FP.BF16.F32.PACK_AB R47, RZ, R47 ;  /* 0x0000002fff2f723e */ /* 0x000fe400000010ff */
[----:B------:R-:W-:Y:S02]  /*5330*/  F2FP.BF16.F32.PACK_AB R48, RZ, R48 ;  /* 0x00000030ff30723e */ /* 0x000fe400000010ff */
[----:B------:R-:W-:Y:S02]  /*5340*/  F2FP.BF16.F32.PACK_AB R49, RZ, R49 ;  /* 0x00000031ff31723e */ /* 0x000fe400000010ff */
[----:B------:R-:W-:Y:S02]  /*5350*/  F2FP.BF16.F32.PACK_AB R50, RZ, R50 ;  /* 0x00000032ff32723e */ /* 0x000fe400000010ff */
[----:B------:R-:W-:Y:S02]  /*5360*/  F2FP.BF16.F32.PACK_AB R51, RZ, R51 ;  /* 0x00000033ff33723e */ /* 0x000fe400000010ff */
[----:B------:R-:W-:Y:S01]  /*5370*/  F2FP.BF16.F32.PACK_AB R52, RZ, R52 ;  /* 0x00000034ff34723e */ /* 0x000fe200000010ff */
[----:B------:R-:W-:Y:S01]  /*5380*/  @P0 STG.E.U16 desc[UR12][R2.64+0x42], R73 ;  /* 0x0000424902000986 */ /* 0x000fe2000c10150c */
[----:B------:R-:W-:-:S02]  /*5390*/  ISETP.GT.AND P0, PT, R16, 0x8, P2 ;  /* 0x000000081000780c */ /* 0x000fc40001704270 */
[----:B------:R-:W-:Y:S02]  /*53a0*/  ISETP.GT.AND P2, PT, R15, 0x38, PT ;  /* 0x000000380f00780c */ /* 0x000fe40003f44270 */
[----:B------:R-:W-:Y:S02]  /*53b0*/  F2FP.BF16.F32.PACK_AB R53, RZ, R53 ;  /* 0x00000035ff35723e */ /* 0x000fe400000010ff */
[----:B------:R-:W-:-:S07]  /*53c0*/  F2FP.BF16.F32.PACK_AB R54, RZ, R54 ;  /* 0x00000036ff36723e */ /* 0x000fce00000010ff */
[----:B------:R-:W-:Y:S01]  /*53d0*/  @P0 STG.E.U16 desc[UR12][R4.64+0x40], R74 ;  /* 0x0000404a04000986 */ /* 0x000fe2000c10150c */
[----:B------:R-:W-:-:S13]  /*53e0*/  ISETP.GT.AND P0, PT, R16, 0x8, P1 ;  /* 0x000000081000780c */ /* 0x000fda0000f04270 */
[----:B------:R-:W-:Y:S01]  /*53f0*/  @P0 STG.E.U16 desc[UR12][R4.64+0x42], R75 ;  /* 0x0000424b04000986 */ /* 0x000fe2000c10150c */
[----:B------:R-:W-:-:S13]  /*5400*/  ISETP.GT.AND P0, PT, R16, RZ, P5 ;  /* 0x000000ff1000720c */ /* 0x000fda0002f04270 */
[----:B------:R-:W-:Y:S01]  /*5410*/  @P0 STG.E.U16 desc[UR12][R2.64+0x50], R76 ;  /* 0x0000504c02000986 */ /* 0x000fe2000c10150c */
[----:B------:R-:W-:-:S04]  /*5420*/  ISETP.GT.AND P0, PT, R15, 0x29, PT ;  /* 0x000000290f00780c */ /* 0x000fc80003f04270 */
[----:B------:R-:W-:Y:S02]  /*5430*/  ISETP.GT.AND P1, PT, R16, RZ, P0 ;  /* 0x000000ff1000720c */ /* 0x000fe40000724270 */
[----:B------:R-:W-:-:S11]  /*5440*/  P2R R13, PR, RZ, 0x1 ;  /* 0x00000001ff0d7803 */ /* 0x000fd60000000000 */
[----:B------:R-:W-:Y:S01]  /*5450*/  @P1 STG.E.U16 desc[UR12][R2.64+0x52], R77 ;  /* 0x0000524d02001986 */ /* 0x000fe2000c10150c */
[----:B------:R-:W-:-:S13]  /*5460*/  ISETP.GT.AND P1, PT, R16, 0x8, P5 ;  /* 0x000000081000780c */ /* 0x000fda0002f24270 */
[----:B------:R-:W-:Y:S01]  /*5470*/  @P1 STG.E.U16 desc[UR12][R4.64+0x50], R78 ;  /* 0x0000504e04001986 */ /* 0x000fe2000c10150c */
[C---:B------:R-:W-:Y:S02]  /*5480*/  ISETP.GT.AND P1, PT, R16.reuse, 0x8, P0 ;  /* 0x000000081000780c */ /* 0x040fe40000724270 */
[----:B------:R-:W-:-:S11]  /*5490*/  ISETP.GT.AND P0, PT, R16, 0x8, P2 ;  /* 0x000000081000780c */ /* 0x000fd60001704270 */
[----:B------:R-:W-:Y:S01]  /*54a0*/  @P1 STG.E.U16 desc[UR12][R4.64+0x52], R79 ;  /* 0x0000524f04001986 */ /* 0x000fe2000c10150c */
[----:B------:R-:W-:-:S13]  /*54b0*/  ISETP.GT.AND P1, PT, R16, RZ, P4 ;  /* 0x000000ff1000720c */ /* 0x000fda0002724270 */
[----:B------:R-:W-:Y:S01]  /*54c0*/  @P1 STG.E.U16 desc[UR12][R2.64+0x60], R80 ;  /* 0x0000605002001986 */ /* 0x000fe2000c10150c */
[----:B------:R-:W-:-:S13]  /*54d0*/  ISETP.GT.AND P1, PT, R16, RZ, P3 ;  /* 0x000000ff1000720c */ /* 0x000fda0001f24270 */
[----:B------:R-:W-:Y:S01]  /*54e0*/  @P1 STG.E.U16 desc[UR12][R2.64+0x62], R81 ;  /* 0x0000625102001986 */ /* 0x000fe2000c10150c */
[----:B------:R-:W-:-:S13]  /*54f0*/  ISETP.GT.AND P1, PT, R16, 0x8, P4 ;  /* 0x000000081000780c */ /* 0x000fda0002724270 */
[----:B------:R-:W-:Y:S01]  /*5500*/  @P1 STG.E.U16 desc[UR12][R4.64+0x60], R82 ;  /* 0x0000605204001986 */ /* 0x000fe2000c10150c */
[----:B------:R-:W-:-:S13]  /*5510*/  ISETP.GT.AND P1, PT, R16, 0x8, P3 ;  /* 0x000000081000780c */ /* 0x000fda0001f24270 */
[----:B------:R-:W-:Y:S01]  /*5520*/  @P1 STG.E.U16 desc[UR12][R4.64+0x62], R83 ;  /* 0x0000625304001986 */ /* 0x000fe2000c10150c */
[----:B------:R-:W-:-:S05]  /*5530*/  IADD3 R10, P1, R17, R4, RZ ;  /* 0x00000004110a7210 */ /* 0x000fca0007f3e0ff */
[----:B------:R-:W-:Y:S01]  /*5540*/  IMAD.X R11, R9, 0x1, R5, P1 ;  /* 0x00000001090b7824 */ /* 0x000fe200008e0605 */
[----:B------:R-:W-:-:S13]  /*5550*/  ISETP.GT.AND P1, PT, R16, RZ, P2 ;  /* 0x000000ff1000720c */ /* 0x000fda0001724270 */
[----:B------:R-:W-:Y:S01]  /*5560*/  @P1 STG.E.U16 desc[UR12][R2.64+0x70], R84 ;  /* 0x0000705402001986 */ /* 0x000fe2000c10150c */
[----:B------:R-:W-:-:S05]  /*5570*/  IADD3 R8, P1, R17, R2, RZ ;  /* 0x0000000211087210 */ /* 0x000fca0007f3e0ff */
[----:B------:R-:W-:Y:S01]  /*5580*/  IMAD.X R9, R9, 0x1, R3, P1 ;  /* 0x0000000109097824 */ /* 0x000fe200008e0603 */
[----:B------:R-:W-:-:S04]  /*5590*/  ISETP.GT.AND P1, PT, R15, 0x39, PT ;  /* 0x000000390f00780c */ /* 0x000fc80003f24270 */
[----:B------:R-:W-:-:S13]  /*55a0*/  ISETP.GT.AND P5, PT, R16, RZ, P1 ;  /* 0x000000ff1000720c */ /* 0x000fda0000fa4270 */
[----:B------:R0:W-:Y:S01]  /*55b0*/  @P5 STG.E.U16 desc[UR12][R2.64+0x72], R85 ;  /* 0x0000725502005986 */ /* 0x0001e2000c10150c */
[----:B------:R-:W-:-:S03]  /*55c0*/  ISETP.GT.AND P5, PT, R15, RZ, PT ;  /* 0x000000ff0f00720c */ /* 0x000fc60003fa4270 */
[----:B------:R-:W-:Y:S01]  /*55d0*/  @P0 STG.E.U16 desc[UR12][R4.64+0x70], R86 ;  /* 0x0000705604000986 */ /* 0x000fe2000c10150c */
[----:B------:R-:W-:-:S13]  /*55e0*/  ISETP.GT.AND P0, PT, R16, 0x8, P1 ;  /* 0x000000081000780c */ /* 0x000fda0000f04270 */
[----:B------:R-:W-:Y:S01]  /*55f0*/  @P0 STG.E.U16 desc[UR12][R4.64+0x72], R87 ;  /* 0x0000725704000986 */ /* 0x000fe2000c10150c */
[C---:B------:R-:W-:Y:S02]  /*5600*/  ISETP.GT.AND P0, PT, R16.reuse, 0x40, P5 ;  /* 0x000000401000780c */ /* 0x040fe40002f04270 */
[----:B------:R-:W-:-:S11]  /*5610*/  ISETP.GT.AND P5, PT, R16, 0x48, P5 ;  /* 0x000000481000780c */ /* 0x000fd60002fa4270 */
[----:B------:R-:W-:Y:S01]  /*5620*/  @P0 STG.E.U16 desc[UR12][R8.64], R24 ;  /* 0x0000001808000986 */ /* 0x000fe2000c10150c */
[C---:B------:R-:W-:Y:S02]  /*5630*/  ISETP.GT.AND P0, PT, R16.reuse, 0x40, P6 ;  /* 0x000000401000780c */ /* 0x040fe40003704270 */
[----:B------:R-:W-:-:S11]  /*5640*/  ISETP.GT.AND P6, PT, R16, 0x48, P6 ;  /* 0x000000481000780c */ /* 0x000fd600037c4270 */
[----:B0-----:R-:W-:Y:S02]  /*5650*/  @P0 IMAD.MOV.U32 R2, RZ, RZ, R8 ;  /* 0x000000ffff020224 */ /* 0x001fe400078e0008 */
[----:B------:R-:W-:-:S05]  /*5660*/  @P0 IMAD.MOV.U32 R3, RZ, RZ, R9 ;  /* 0x000000ffff030224 */ /* 0x000fca00078e0009 */
[----:B------:R0:W-:Y:S01]  /*5670*/  @P0 STG.E.U16 desc[UR12][R2.64+0x2], R25 ;  /* 0x0000021902000986 */ /* 0x0001e2000c10150c */
[----:B------:R-:W-:-:S03]  /*5680*/  ISETP.NE.AND P0, PT, R13, RZ, PT ;  /* 0x000000ff0d00720c */ /* 0x000fc60003f05270 */
[----:B------:R-:W-:Y:S01]  /*5690*/  @P5 STG.E.U16 desc[UR12][R10.64], R26 ;  /* 0x0000001a0a005986 */ /* 0x000fe2000c10150c */
[----:B------:R-:W-:-:S03]  /*56a0*/  ISETP.NE.AND P5, PT, R12, RZ, PT ;  /* 0x000000ff0c00720c */ /* 0x000fc60003fa5270 */
[----:B------:R-:W-:Y:S01]  /*56b0*/  @P6 STG.E.U16 desc[UR12][R10.64+0x2], R27 ;  /* 0x0000021b0a006986 */ /* 0x000fe2000c10150c */
[----:B------:R-:W-:-:S04]  /*56c0*/  ISETP.GT.AND P6, PT, R15, 0x8, PT ;  /* 0x000000080f00780c */ /* 0x000fc80003fc4270 */
[----:B------:R-:W-:-:S13]  /*56d0*/  ISETP.GT.AND P6, PT, R16, 0x40, P6 ;  /* 0x000000401000780c */ /* 0x000fda00037c4270 */
[----:B0-----:R-:W-:Y:S02]  /*56e0*/  @P6 IMAD.MOV.U32 R2, RZ, RZ, R8 ;  /* 0x000000ffff026224 */ /* 0x001fe400078e0008 */
[----:B------:R-:W-:-:S05]  /*56f0*/  @P6 IMAD.MOV.U32 R3, RZ, RZ, R9 ;  /* 0x000000ffff036224 */ /* 0x000fca00078e0009 */
[----:B------:R0:W-:Y:S01]  /*5700*/  @P6 STG.E.U16 desc[UR12][R2.64+0x10], R28 ;  /* 0x0000101c02006986 */ /* 0x0001e2000c10150c */
[----:B------:R-:W-:-:S04]  /*5710*/  ISETP.GT.AND P6, PT, R15, 0x9, PT ;  /* 0x000000090f00780c */ /* 0x000fc80003fc4270 */
[----:B------:R-:W-:-:S13]  /*5720*/  ISETP.GT.AND P6, PT, R16, 0x40, P6 ;  /* 0x000000401000780c */ /* 0x000fda00037c4270 */
[----:B0-----:R-:W-:Y:S02]  /*5730*/  @P6 IMAD.MOV.U32 R2, RZ, RZ, R8 ;  /* 0x000000ffff026224 */ /* 0x001fe400078e0008 */
[----:B------:R-:W-:-:S05]  /*5740*/  @P6 IMAD.MOV.U32 R3, RZ, RZ, R9 ;  /* 0x000000ffff036224 */ /* 0x000fca00078e0009 */
[----:B------:R0:W-:Y:S01]  /*5750*/  @P6 STG.E.U16 desc[UR12][R2.64+0x12], R29 ;  /* 0x0000121d02006986 */ /* 0x0001e2000c10150c */
[----:B------:R-:W-:-:S04]  /*5760*/  ISETP.GT.AND P6, PT, R15, 0x8, PT ;  /* 0x000000080f00780c */ /* 0x000fc80003fc4270 */
[----:B------:R-:W-:-:S13]  /*5770*/  ISETP.GT.AND P6, PT, R16, 0x48, P6 ;  /* 0x000000481000780c */ /* 0x000fda00037c4270 */
        /* <DEDUP_REMOVED lines=66> */
[C---:B------:R-:W-:Y:S02]  /*5ba0*/  ISETP.GT.AND P6, PT, R16.reuse, 0x40, P5 ;  /* 0x000000401000780c */ /* 0x040fe40002fc4270 */
[----:B------:R-:W-:-:S11]  /*5bb0*/  ISETP.GT.AND P5, PT, R16, 0x48, P5 ;  /* 0x000000481000780c */ /* 0x000fd60002fa4270 */
        /* <DEDUP_REMOVED lines=9> */
[----:B------:R-:W-:Y:S01]  /*5c50*/  ISETP.GT.AND P4, PT, R16, 0x48, P4 ;  /* 0x000000481000780c */ /* 0x000fe20002784270 */
        /* <DEDUP_REMOVED lines=17> */
[----:B------:R0:W-:Y:S02]  /*5d70*/  @P0 STG.E.U16 desc[UR12][R2.64+0x62], R49 ;  /* 0x0000623102000986 */ /* 0x0001e4000c10150c */
        /* <DEDUP_REMOVED lines=8> */
[----:B------:R0:W-:Y:S04]  /*5e00*/  @P6 STG.E.U16 desc[UR12][R2.64+0x70], R52 ;  /* 0x0000703402006986 */ /* 0x0001e8000c10150c */
[----:B------:R1:W-:Y:S01]  /*5e10*/  @P5 STG.E.U16 desc[UR12][R8.64+0x72], R53 ;  /* 0x0000723508005986 */ /* 0x0003e2000c10150c */
[----:B0-----:R-:W-:Y:S02]  /*5e20*/  @P2 IMAD.MOV.U32 R2, RZ, RZ, R6 ;  /* 0x000000ffff022224 */ /* 0x001fe400078e0006 */
[----:B------:R-:W-:-:S05]  /*5e30*/  @P2 IMAD.MOV.U32 R3, RZ, RZ, R7 ;  /* 0x000000ffff032224 */ /* 0x000fca00078e0007 */
[----:B------:R1:W-:Y:S01]  /*5e40*/  @P2 STG.E.U16 desc[UR12][R2.64+0x70], R54 ;  /* 0x0000703602002986 */ /* 0x0003e2000c10150c */
[----:B------:R-:W-:Y:S05]  /*5e50*/  @!P1 EXIT ;  /* 0x000000000000994d */ /* 0x000fea0003800000 */
[----:B------:R-:W-:-:S05]  /*5e60*/  F2FP.BF16.F32.PACK_AB R0, RZ, R0 ;  /* 0x00000000ff00723e */ /* 0x000fca00000010ff */
[----:B------:R-:W-:Y:S01]  /*5e70*/  STG.E.U16 desc[UR12][R6.64+0x72], R0 ;  /* 0x0000720006007986 */ /* 0x000fe2000c10150c */
[----:B------:R-:W-:Y:S05]  /*5e80*/  EXIT ;  /* 0x000000000000794d */ /* 0x000fea0003800000 */
.L_x_10:
[----:B------:R-:W-:-:S13]  /*5e90*/  ISETP.NE.AND P0, PT, R6, RZ, PT ;  /* 0x000000ff0600720c */ /* 0x000fda0003f05270 */
[----:B------:R-:W-:Y:S05]  /*5ea0*/  @P0 EXIT ;  /* 0x000000000000094d */ /* 0x000fea0003800000 */
[----:B------:R-:W-:-:S13]  /*5eb0*/  ELECT P0, URZ, PT ;  /* 0x00000000003f782f */ /* 0x000fda0003800000 */
[----:B------:R-:W-:Y:S05]  /*5ec0*/  @!P0 BRA `(.L_x_145) ;  /* 0x0000000400c08947 */ /* 0x000fea0003800000 */
[----:B------:R-:W-:Y:S02]  /*5ed0*/  ISETP.GE.AND P0, PT, R3, 0x1, PT ;  /* 0x000000010300780c */ /* 0x000fe40003f06270 */
[----:B------:R-:W-:-:S04]  /*5ee0*/  SHF.R.S32.HI R7, RZ, 0x1f, R8 ;  /* 0x0000001fff077819 */ /* 0x000fc80000011408 */
[----:B------:R-:W-:-:S07]  /*5ef0*/  LEA.HI R7, R7, R8, RZ, 0x7 ;  /* 0x0000000807077211 */ /* 0x000fce00078f38ff */
[----:B------:R-:W-:Y:S05]  /*5f00*/  @!P0 BRA `(.L_x_145) ;  /* 0x0000000400b08947 */ /* 0x000fea0003800000 */
[----:B------:R-:W0:Y:S01]  /*5f10*/  S2R R4, SR_CTAID.X ;  /* 0x0000000000047919 */ /* 0x000e220000002500 */
[----:B------:R-:W-:Y:S01]  /*5f20*/  LOP3.LUT R7, R7, 0xffffff80, RZ, 0xc0, !PT ;  /* 0xffffff8007077812 */ /* 0x000fe200078ec0ff */
[----:B------:R-:W-:Y:S01]  /*5f30*/  ULDC UR4, c[0x0][0x384] ;  /* 0x0000e10000047ab9 */ /* 0x000fe20000000800 */
[----:B------:R-:W-:Y:S01]  /*5f40*/  LOP3.LUT P0, RZ, R8, 0x1f, RZ, 0xc0, !PT ;  /* 0x0000001f08ff7812 */ /* 0x000fe2000780c0ff */
[----:B------:R-:W1:Y:S01]  /*5f50*/  S2R R12, SR_CTAID.Y ;  /* 0x00000000000c7919 */ /* 0x000e620000002600 */
[----:B-----5:R-:W-:Y:S01]  /*5f60*/  IMAD R0, R10, R11, RZ ;  /* 0x0000000b0a007224 */ /* 0x020fe200078e02ff */
[----:B------:R-:W-:Y:S01]  /*5f70*/  ULDC UR5, c[0x0][0x388] ;  /* 0x0000e20000057ab9 */ /* 0x000fe20000000800 */
[----:B------:R-:W-:Y:S01]  /*5f80*/  IMAD.IADD R7, R8, 0x1, -R7 ;  /* 0x0000000108077824 */ /* 0x000fe200078e0a07 */
[----:B------:R-:W-:Y:S01]  /*5f90*/  LOP3.LUT R20, R2, 0x2, RZ, 0xfc, !PT ;  /* 0x0000000202147812 */ /* 0x000fe200078efcff */
[----:B------:R-:W-:Y:S01]  /*5fa0*/  IMAD.MOV.U32 R6, RZ, RZ, RZ ;  /* 0x000000ffff067224 */ /* 0x000fe200078e00ff */
[----:B------:R-:W-:Y:S01]  /*5fb0*/  CS2R R8, SRZ ;  /* 0x0000000000087805 */ /* 0x000fe2000001ff00 */
[----:B------:R-:W-:Y:S01]  /*5fc0*/  IMAD.MOV.U32 R10, RZ, RZ, RZ ;  /* 0x000000ffff0a7224 */ /* 0x000fe200078e00ff */
[----:B------:R-:W-:Y:S01]  /*5fd0*/  ISETP.NE.AND P1, PT, R7, RZ, PT ;  /* 0x000000ff0700720c */ /* 0x000fe20003f25270 */
[----:B------:R-:W-:Y:S01]  /*5fe0*/  IMAD R0, R5, R0, 0x1 ;  /* 0x0000000105007424 */ /* 0x000fe200078e0200 */
[----:B------:R-:W-:Y:S01]  /*5ff0*/  ISETP.NE.OR P0, PT, R7, RZ, !P0 ;  /* 0x000000ff0700720c */ /* 0x000fe20004705670 */
[----:B------:R-:W-:-:S02]  /*6000*/  IMAD.MOV.U32 R7, RZ, RZ, 0x1 ;  /* 0x00000001ff077424 */ /* 0x000fc400078e00ff */
[----:B0-----:R-:W-:-:S04]  /*6010*/  IMAD.SHL.U32 R18, R4, 0x80, RZ ;  /* 0x0000008004127824 */ /* 0x001fc800078e00ff */
[----:B------:R-:W-:-:S04]  /*6020*/  IMAD.HI.U32 R4, R18, UR4, RZ ;  /* 0x0000000412047c27 */ /* 0x000fc8000f8e00ff */
[----:B-1----:R-:W-:Y:S01]  /*6030*/  IMAD.SHL.U32 R19, R12, 0x40, RZ ;  /* 0x000000400c137824 */ /* 0x002fe200078e00ff */
[----:B------:R-:W-:-:S07]  /*6040*/  SHF.R.U32.HI R4, RZ, UR5, R4 ;  /* 0x00000005ff047c19 */ /* 0x000fce0008011604 */
.L_x_149:
[----:B------:R-:W0:Y:S01]  /*6050*/  S2R R12, SR_CgaCtaId ;  /* 0x00000000000c7919 */ /* 0x000e220000008800 */
[----:B------:R-:W-:-:S04]  /*6060*/  MOV R11, 0x400 ;  /* 0x00000400000b7802 */ /* 0x000fc80000000f00 */
[----:B0-----:R-:W-:Y:S02]  /*6070*/  LEA R21, R12, R11, 0x18 ;  /* 0x0000000b0c157211 */ /* 0x001fe400078ec0ff */
[----:B------:R-:W-:-:S03]  /*6080*/  SHF.L.U32 R11, R7, 0x1f, RZ ;  /* 0x0000001f070b7819 */ /* 0x000fc600000006ff */
[----:B------:R-:W-:-:S07]  /*6090*/  IMAD R12, R6, 0x8, R21 ;  /* 0x00000008060c7824 */ /* 0x000fce00078e0215 */
.L_x_146:
[----:B0-----:R0:W1:Y:S02]  /*60a0*/  SYNCS.PHASECHK.TRANS64.TRYWAIT P2, [R12+URZ+0x36090], R11 ;  /* 0x0360900b0c0075a7 */ /* 0x001064000804017f */
[----:B-1----:R-:W-:Y:S05]  /*60b0*/  @!P2 NANOSLEEP.SYNCS 0x989680 ;  /* 0x009896800000a95d */ /* 0x002fea0003900000 */
[----:B------:R-:W1:Y:S02]  /*60c0*/  @!P2 SYNCS.PHASECHK.TRANS64 P2, [R12+URZ+0x36090], R11 ;  /* 0x0360900b0c00a5a7 */ /* 0x000e64000804007f */
[----:B-1----:R-:W-:Y:S05]  /*60d0*/  @!P2 BRA `(.L_x_146) ;  /* 0xfffffffc00f0a947 */ /* 0x002fea000383ffff */
[----:B0-----:R-:W0:Y:S02]  /*60e0*/  @!P1 LDC R11, c[0x0][0x500] ;  /* 0x00014000ff0b9b82 */ /* 0x001e240000000800 */
[----:B0-----:R0:W-:Y:S02]  /*60f0*/  @!P1 SYNCS.ARRIVE.TRANS64 RZ, [R12+URZ+0x36000], R11 ;  /* 0x0360000b0cff99a7 */ /* 0x0011e4000800003f */
[----:B0-----:R-:W-:-:S04]  /*6100*/  PRMT R11, R20, 0x9910, RZ ;  /* 0x00009910140b7816 */ /* 0x001fc800000000ff */
[----:B------:R-:W-:-:S13]  /*6110*/  ISETP.NE.AND P2, PT, R11, 0x2, PT ;  /* 0x000000020b00780c */ /* 0x000fda0003f45270 */
[----:B------:R-:W-:Y:S05]  /*6120*/  @P2 BRA `(.L_x_147) ;  /* 0x0000000000042947 */ /* 0x000fea0003800000 */
[----:B------:R-:W-:Y:S01]  /*6130*/  BPT.TRAP 0x1 ;  /* 0x000000040000795c */ /* 0x000fe20000300000 */
.L_x_147:
[----:B------:R-:W-:Y:S05]  /*6140*/  @P0 BRA `(.L_x_148) ;  /* 0x0000000000040947 */ /* 0x000fea0003800000 */
[----:B------:R-:W-:Y:S01]  /*6150*/  BPT.TRAP 0x1 ;  /* 0x000000040000795c */ /* 0x000fe20000300000 */
.L_x_148:
[----:B------:R-:W0:Y:S01]  /*6160*/  LDC R13, c[0x0][0x380] ;  /* 0x0000e000ff0d7b82 */ /* 0x000e220000000800 */
[----:B------:R-:W-:Y:S01]  /*6170*/  R2UR UR4, R4 ;  /* 0x00000000040472ca */ /* 0x000fe200000e0000 */
[----:B------:R-:W-:Y:S01]  /*6180*/  ULDC UR20, c[0x0][0x38c] ;  /* 0x0000e30000147ab9 */ /* 0x000fe20000000800 */
[----:B------:R-:W-:Y:S01]  /*6190*/  R2UR UR5, R18 ;  /* 0x00000000120572ca */ /* 0x000fe200000e0000 */
[----:B------:R-:W-:Y:S01]  /*61a0*/  UISETP.NE.AND UP0, UPT, UR20, 0x1, UPT ;  /* 0x000000011400788c */ /* 0x000fe2000bf05270 */
[----:B------:R-:W-:Y:S01]  /*61b0*/  R2UR UR17, R12 ;  /* 0x000000000c1172ca */ /* 0x000fe200000e0000 */
[C---:B------:R-:W-:Y:S01]  /*61c0*/  VIADD R12, R10.reuse, 0x1 ;  /* 0x000000010a0c7836 */ /* 0x040fe20000000000 */
[----:B------:R-:W-:Y:S01]  /*61d0*/  R2UR UR18, R10 ;  /* 0x000000000a1272ca */ /* 0x000fe200000e0000 */
[----:B---3--:R-:W1:Y:S01]  /*61e0*/  LDC.64 R14, c[0x0][0x3b8] ;  /* 0x0000ee00ff0e7b82 */ /* 0x008e620000000a00 */
[----:B------:R-:W-:Y:S01]  /*61f0*/  R2UR UR9, R21 ;  /* 0x00000000150972ca */ /* 0x000fe200000e0000 */
[----:B------:R-:W-:Y:S01]  /*6200*/  VIADD R0, R0, 0xffffffff ;  /* 0xffffffff00007836 */ /* 0x000fe20000000000 */
[----:B------:R-:W-:Y:S01]  /*6210*/  R2UR UR16, R6 ;  /* 0x00000000061072ca */ /* 0x000fe200000e0000 */
[----:B------:R-:W-:Y:S01]  /*6220*/  ULDC.64 UR24, c[0x0][0x198] ;  /* 0x0000660000187ab9 */ /* 0x000fe20000000a00 */
[----:B------:R-:W-:Y:S01]  /*6230*/  R2UR UR12, R9 ;  /* 0x00000000090c72ca */ /* 0x000fe200000e0000 */
[----:B------:R-:W-:Y:S01]  /*6240*/  ULDC.64 UR14, c[0x0][0x3b0] ;  /* 0x0000ec00000e7ab9 */ /* 0x000fe20000000a00 */
[----:B------:R-:W-:Y:S01]  /*6250*/  @UP0 ULDC.64 UR10, c[0x0][0x390] ;  /* 0x0000e400000a0ab9 */ /* 0x000fe20000000a00 */
[----:B------:R-:W1:Y:S01]  /*6260*/  LDC.64 R16, c[0x0][0x3d8] ;  /* 0x0000f600ff107b82 */ /* 0x000e620000000a00 */
[----:B------:R-:W-:Y:S01]  /*6270*/  R2UR UR13, R8 ;  /* 0x00000000080d72ca */ /* 0x000fe200000e0000 */
[----:B------:R-:W-:Y:S01]  /*6280*/  ULDC.64 UR22, c[0x0][0x3d0] ;  /* 0x0000f40000167ab9 */ /* 0x000fe20000000a00 */
[----:B------:R-:W-:Y:S01]  /*6290*/  ISETP.GT.AND P5, PT, R0, 0x1, PT ;  /* 0x000000010000780c */ /* 0x000fe20003fa4270 */
[----:B------:R-:W-:-:S02]  /*62a0*/  USHF.L.U32 UR18, UR18, 0x5, URZ ;  /* 0x0000000512127899 */ /* 0x000fc4000800063f */
[----:B------:R-:W-:Y:S01]  /*62b0*/  UIADD3 UR17, UR17, 0x36000, URZ ;  /* 0x0003600011117890 */ /* 0x000fe2000fffe03f */
[----:B0-----:R-:W-:Y:S01]  /*62c0*/  ISETP.NE.AND P2, PT, R13, 0x1, PT ;  /* 0x000000010d00780c */ /* 0x001fe20003f45270 */
[----:B------:R-:W-:Y:S01]  /*62d0*/  ULEA UR16, UR16, UR9, 0xd ;  /* 0x0000000910107291 */ /* 0x000fe2000f8e683f */
[----:B------:R-:W-:Y:S01]  /*62e0*/  UMOV UR26, 0x0 ;  /* 0x00000000001a7882 */ /* 0x000fe20000000000 */
[----:B------:R-:W-:-:S03]  /*62f0*/  UMOV UR27, 0x10000000 ;  /* 0x10000000001b7882 */ /* 0x000fc60000000000 */
[----:B------:R-:W-:-:S07]  /*6300*/  UMOV UR9, UR17 ;  /* 0x0000001100097c82 */ /* 0x000fce0008000000 */
[----:B------:R-:W-:Y:S01]  /*6310*/  @P2 IMAD.U32 R11, RZ, RZ, UR4 ;  /* 0x00000004ff0b2e24 */ /* 0x000fe2000f8e00ff */
[----:B------:R-:W-:Y:S01]  /*6320*/  UIADD3 UR4, UP1, UR24, 0xf0, URZ ;  /* 0x000000f018047890 */ /* 0x000fe2000ff3e03f */
[----:B-1----:R-:W-:Y:S01]  /*6330*/  IMAD R10, R8, R15, R17 ;  /* 0x0000000f080a7224 */ /* 0x002fe200078e0211 */
[----:B------:R-:W-:Y:S02]  /*6340*/  UIADD3 UR24, UP2, UR24, 0x1f0, URZ ;  /* 0x000001f018187890 */ /* 0x000fe4000ff5e03f */
[----:B------:R-:W-:Y:S01]  /*6350*/  @P2 R2UR UR5, R11 ;  /* 0x000000000b0522ca */ /* 0x000fe200000e0000 */
[----:B------:R-:W-:Y:S01]  /*6360*/  IMAD R11, R6, 0x1000, R21 ;  /* 0x00001000060b7824 */ /* 0x000fe200078e0215 */
[----:B------:R-:W-:Y:S01]  /*6370*/  ISETP.NE.AND P2, PT, R12, R5, PT ;  /* 0x000000050c00720c */ /* 0x000fe20003f45270 */
[----:B------:R-:W-:-:S03]  /*6380*/  VIADD R6, R6, 0x1 ;  /* 0x0000000106067836 */ /* 0x000fc60000000000 */
[----:B------:R-:W-:Y:S01]  /*6390*/  R2UR UR8, R11 ;  /* 0x000000000b0872ca */ /* 0x000fe200000e0000 */
[----:B------:R-:W-:Y:S01]  /*63a0*/  IMAD R11, R9, R14, R16 ;  /* 0x0000000e090b7224 */ /* 0x000fe200078e0210 */
[C---:B------:R-:W-:Y:S01]  /*63b0*/  ISETP.NE.AND P4, PT, R6.reuse, 0x12, PT ;  /* 0x000000120600780c */ /* 0x040fe20003f85270 */
[----:B------:R-:W0:Y:S03]  /*63c0*/  LDC R14, c[0x0][0x3c8] ;  /* 0x0000f200ff0e7b82 */ /* 0x000e260000000800 */
[----:B------:R-:W-:Y:S01]  /*63d0*/  PRMT R10, R11, 0x40, R10 ;  /* 0x000000400b0a7816 */ /* 0x000fe2000000000a */
[----:B------:R-:W-:Y:S01]  /*63e0*/  UIADD3 UR6, -UR5, URZ, URZ ;  /* 0x0000003f05067290 */ /* 0x000fe2000fffe13f */
[----:B------:R-:W-:Y:S01]  /*63f0*/  VIADD R11, R9, 0x1 ;  /* 0x00000001090b7836 */ /* 0x000fe20000000000 */
[----:B------:R-:W-:Y:S01]  /*6400*/  UMOV UR21, UR5 ;  /* 0x0000000500157c82 */ /* 0x000fe20008000000 */
[----:B------:R-:W-:Y:S01]  /*6410*/  @P2 IMAD.MOV R11, RZ, RZ, R9 ;  /* 0x000000ffff0b2224 */ /* 0x000fe200078e0209 */
[----:B------:R-:W-:-:S02]  /*6420*/  SEL R6, R6, RZ, P4 ;  /* 0x000000ff06067207 */ /* 0x000fc40002000000 */
[----:B------:R-:W-:Y:S01]  /*6430*/  IMAD R13, R13, UR6, R18 ;  /* 0x000000060d0d7c24 */ /* 0x000fe2000f8e0212 */
[----:B------:R-:W-:Y:S01]  /*6440*/  UIMAD.WIDE.U32 UR6, UR5, UR10, URZ ;  /* 0x0000000a050672a5 */ /* 0x000fe2000f8e003f */
[----:B------:R-:W-:Y:S01]  /*6450*/  R2UR UR10, R19 ;  /* 0x00000000130a72ca */ /* 0x000fe200000e0000 */
[----:B------:R-:W-:Y:S02]  /*6460*/  UIADD3 UR8, UR8, 0x24000, URZ ;  /* 0x0002400008087890 */ /* 0x000fe4000fffe03f */
[----:B------:R-:W-:Y:S01]  /*6470*/  @UP0 USHF.R.U32.HI UR21, URZ, UR11, UR7 ;  /* 0x0000000b3f150299 */ /* 0x000fe20008011607 */
[----:B------:R-:W-:Y:S01]  /*6480*/  R2UR UR19, R13 ;  /* 0x000000000d1372ca */ /* 0x000fe200000e0000 */
[----:B------:R-:W-:Y:S01]  /*6490*/  VIADD R13, R8, 0x1 ;  /* 0x00000001080d7836 */ /* 0x000fe20000000000 */
[----:B------:R-:W-:Y:S01]  /*64a0*/  R2UR UR7, R10 ;  /* 0x000000000a0772ca */ /* 0x000fe200000e0000 */
[----:B------:R-:W-:Y:S01]  /*64b0*/  UIADD3 UR6, -UR21, URZ, URZ ;  /* 0x0000003f15067290 */ /* 0x000fe2000fffe13f */
[----:B------:R-:W-:Y:S01]  /*64c0*/  SEL R10, RZ, 0x1, P4 ;  /* 0x00000001ff0a7807 */ /* 0x000fe20002000000 */
[----:B------:R-:W-:-:S02]  /*64d0*/  UMOV UR11, UR18 ;  /* 0x00000012000b7c82 */ /* 0x000fc40008000000 */
[----:B------:R-:W-:Y:S01]  /*64e0*/  UIMAD UR20, UR20, UR6, UR5 ;  /* 0x00000006141472a4 */ /* 0x000fe2000f8e0205 */
[----:B0-----:R-:W-:Y:S01]  /*64f0*/  ISETP.NE.AND P3, PT, R11, R14, PT ;  /* 0x0000000e0b00720c */ /* 0x001fe20003f65270 */
[----:B------:R-:W-:Y:S01]  /*6500*/  UIADD3.X UR5, URZ, UR25, URZ, UP1, !UPT ;  /* 0x000000193f057290 */ /* 0x000fe20008ffe43f */
[----:B------:R-:W-:Y:S01]  /*6510*/  LOP3.LUT R7, R7, R10, RZ, 0x3c, !PT ;  /* 0x0000000a07077212 */ /* 0x000fe200078e3cff */
[----:B------:R-:W-:Y:S01]  /*6520*/  UIMAD UR20, UR20, UR15, UR23 ;  /* 0x0000000f141472a4 */ /* 0x000fe2000f8e0217 */
[----:B------:R-:W-:Y:S01]  /*6530*/  SEL R10, R12, RZ, P2 ;  /* 0x000000ff0c0a7207 */ /* 0x000fe20001000000 */
[----:B------:R-:W-:Y:S01]  /*6540*/  UIMAD UR19, UR19, UR14, UR22 ;  /* 0x0000000e131372a4 */ /* 0x000fe2000f8e0216 */
[----:B------:R-:W-:Y:S01]  /*6550*/  SEL R9, R11, RZ, P3 ;  /* 0x000000ff0b097207 */ /* 0x000fe20001800000 */
[----:B------:R-:W-:Y:S02]  /*6560*/  UPRMT UR6, UR7, 0x5410, URZ ;  /* 0x0000541007067896 */ /* 0x000fe4000800003f */
[----:B------:R-:W-:-:S04]  /*6570*/  UIADD3.X UR25, URZ, UR25, URZ, UP2, !UPT ;  /* 0x000000193f197290 */ /* 0x000fc800097fe43f */
[----:B------:R-:W-:-:S03]  /*6580*/  @P3 IMAD.MOV R13, RZ, RZ, R8 ;  /* 0x000000ffff0d3224 */ /* 0x000fc600078e0208 */
[----:B------:R0:W-:Y:S01]  /*6590*/  UTMALDG.4D.IM2COL [UR16], [UR4], UR6 ;  /* 0x00000010040073b4 */ /* 0x0001e20008058006 */
[----:B------:R-:W-:Y:S01]  /*65a0*/  IMAD.MOV.U32 R8, RZ, RZ, R13 ;  /* 0x000000ffff087224 */ /* 0x000fe200078e000d */
[----:B------:R0:W-:Y:S02]  /*65b0*/  UTMALDG.4D [UR8], [UR24], desc[UR26] ;  /* 0x00001a08180075b4 */ /* 0x0001e40008019000 */
[----:B0-----:R-:W-:Y:S05]  /*65c0*/  @P5 BRA `(.L_x_149) ;  /* 0xfffffff800a05947 */ /* 0x001fea000383ffff */
.L_x_145:
[----:B------:R-:W-:Y:S01]  /*65d0*/  ISETP.GE.U32.AND P2, PT, R3, 0x12, PT ;  /* 0x000000120300780c */ /* 0x000fe20003f46070 */
[----:B------:R-:W-:Y:S05]  /*65e0*/  WARPSYNC.ALL ;  /* 0x0000000000007948 */ /* 0x000fea0003800000 */
[----:B------:R-:W-:-:S07]  /*65f0*/  ELECT P1, URZ, PT ;  /* 0x00000000003f782f */ /* 0x000fce0003820000 */
[----:B------:R-:W-:-:S05]  /*6600*/  @P2 IMAD.WIDE.U32 R4, R3, 0x38e38e39, RZ ;  /* 0x38e38e3903042825 */ /* 0x000fca00078e00ff */
[----:B-----5:R-:W-:-:S04]  /*6610*/  @P2 SHF.R.U32.HI R0, RZ, 0x2, R5 ;  /* 0x00000002ff002819 */ /* 0x020fc80000011605 */
[----:B------:R-:W-:-:S04]  /*6620*/  @P2 LOP3.LUT R0, R0, 0x1, RZ, 0xc0, !PT ;  /* 0x0000000100002812 */ /* 0x000fc800078ec0ff */
[----:B------:R-:W-:Y:S01]  /*6630*/  @P2 ISETP.NE.U32.AND P0, PT, R0, 0x1, PT ;  /* 0x000000010000280c */ /* 0x000fe20003f05070 */
[----:B------:R-:W-:-:S12]  /*6640*/  @!P1 EXIT ;  /* 0x000000000000994d */ /* 0x000fd80003800000 */
[----:B------:R-:W-:Y:S02]  /*6650*/  LOP3.LUT R2, R2, 0x2, RZ, 0xfc, !PT ;  /* 0x0000000202027812 */ /* 0x000fe400078efcff */
[----:B------:R-:W-:Y:S02]  /*6660*/  @P2 ISETP.NE.U32.AND.EX P0, PT, RZ, RZ, PT, P0 ;  /* 0x000000ffff00220c */ /* 0x000fe40003f05100 */
[----:B------:R-:W-:Y:S01]  /*6670*/  ISETP.NE.AND P1, PT, R2, 0x3, PT ;  /* 0x000000030200780c */ /* 0x000fe20003f25270 */
[----:B------:R-:W-:Y:S01]  /*6680*/  IMAD.MOV.U32 R2, RZ, RZ, 0x1 ;  /* 0x00000001ff027424 */ /* 0x000fe200078e00ff */
[----:B------:R-:W-:-:S11]  /*6690*/  @P2 SEL R2, RZ, 0x1, !P0 ;  /* 0x00000001ff022807 */ /* 0x000fd60004000000 */
[----:B------:R-:W-:Y:S05]  /*66a0*/  @!P1 BRA `(.L_x_150) ;  /* 0x0000000000049947 */ /* 0x000fea0003800000 */
[----:B------:R-:W-:Y:S01]  /*66b0*/  BPT.TRAP 0x1 ;  /* 0x000000040000795c */ /* 0x000fe20000300000 */
.L_x_150:
[----:B------:R-:W0:Y:S01]  /*66c0*/  S2R R7, SR_CgaCtaId ;  /* 0x0000000000077919 */ /* 0x000e220000008800 */
[----:B------:R-:W-:Y:S01]  /*66d0*/  IMAD.WIDE.U32 R4, R3, 0x38e38e39, RZ ;  /* 0x38e38e3903047825 */ /* 0x000fe200078e00ff */
[----:B------:R-:W-:-:S04]  /*66e0*/  MOV R0, 0x400 ;  /* 0x0000040000007802 */ /* 0x000fc80000000f00 */
[----:B------:R-:W-:Y:S02]  /*66f0*/  SHF.R.U32.HI R4, RZ, 0x2, R5 ;  /* 0x00000002ff047819 */ /* 0x000fe40000011605 */
[----:B------:R-:W-:-:S03]  /*6700*/  SHF.L.U32 R5, R2, 0x1f, RZ ;  /* 0x0000001f02057819 */ /* 0x000fc600000006ff */
[----:B------:R-:W-:Y:S01]  /*6710*/  IMAD R3, R4, -0x12, R3 ;  /* 0xffffffee04037824 */ /* 0x000fe200078e0203 */
[----:B0-----:R-:W-:-:S05]  /*6720*/  LEA R0, R7, R0, 0x18 ;  /* 0x0000000007007211 */ /* 0x001fca00078ec0ff */
[----:B------:R-:W-:-:S04]  /*6730*/  VIADD R0, R0, 0x36090 ;  /* 0x0003609000007836 */ /* 0x000fc80000000000 */
[----:B------:R-:W-:-:S07]  /*6740*/  IMAD R4, R3, 0x8, R0 ;  /* 0x0000000803047824 */ /* 0x000fce00078e0200 */
.L_x_151:
[----:B0-----:R0:W1:Y:S02]  /*6750*/  SYNCS.PHASECHK.TRANS64.TRYWAIT P0, [R4+URZ], R5 ;  /* 0x00000005040075a7 */ /* 0x001064000800017f */
[----:B-1----:R-:W-:Y:S05]  /*6760*/  @!P0 NANOSLEEP.SYNCS 0x989680 ;  /* 0x009896800000895d */ /* 0x002fea0003900000 */
[----:B------:R-:W1:Y:S02]  /*6770*/  @!P0 SYNCS.PHASECHK.TRANS64 P0, [R4+URZ], R5 ;  /* 0x00000005040085a7 */ /* 0x000e64000800007f */
[----:B-1----:R-:W-:Y:S05]  /*6780*/  @!P0 BRA `(.L_x_151) ;  /* 0xfffffffc00f08947 */ /* 0x002fea000383ffff */
[----:B------:R-:W-:-:S05]  /*6790*/  VIADD R3, R3, 0x1 ;  /* 0x0000000103037836 */ /* 0x000fca0000000000 */
[----:B------:R-:W-:-:S04]  /*67a0*/  ISETP.NE.AND P0, PT, R3, 0x12, PT ;  /* 0x000000120300780c */ /* 0x000fc80003f05270 */
[----:B0-----:R-:W-:Y:S02]  /*67b0*/  SEL R5, RZ, 0x1, P0 ;  /* 0x00000001ff057807 */ /* 0x001fe40000000000 */
[----:B------:R-:W-:Y:S02]  /*67c0*/  SEL R3, R3, RZ, P0 ;  /* 0x000000ff03037207 */ /* 0x000fe40000000000 */
[----:B------:R-:W-:-:S03]  /*67d0*/  LOP3.LUT R7, R2, R5, RZ, 0x3c, !PT ;  /* 0x0000000502077212 */ /* 0x000fc600078e3cff */
[----:B------:R-:W-:Y:S01]  /*67e0*/  IMAD R2, R3, 0x8, R0 ;  /* 0x0000000803027824 */ /* 0x000fe200078e0200 */
[----:B------:R-:W-:-:S07]  /*67f0*/  SHF.L.U32 R5, R7, 0x1f, RZ ;  /* 0x0000001f07057819 */ /* 0x000fce00000006ff */
.L_x_152:
        /* <DEDUP_REMOVED lines=11> */
.L_x_153:
        /* <DEDUP_REMOVED lines=11> */
.L_x_154:
        /* <DEDUP_REMOVED lines=11> */
.L_x_155:
        /* <DEDUP_REMOVED lines=11> */
.L_x_156:
        /* <DEDUP_REMOVED lines=11> */
.L_x_157:
        /* <DEDUP_REMOVED lines=11> */
.L_x_158:
        /* <DEDUP_REMOVED lines=11> */
.L_x_159:
        /* <DEDUP_REMOVED lines=11> */
.L_x_160:
        /* <DEDUP_REMOVED lines=11> */
.L_x_161:
        /* <DEDUP_REMOVED lines=11> */
.L_x_162:
        /* <DEDUP_REMOVED lines=11> */
.L_x_163:
        /* <DEDUP_REMOVED lines=11> */
.L_x_164:
        /* <DEDUP_REMOVED lines=11> */
.L_x_165:
        /* <DEDUP_REMOVED lines=11> */
.L_x_166:
        /* <DEDUP_REMOVED lines=11> */
.L_x_167:
        /* <DEDUP_REMOVED lines=11> */
.L_x_168:
[----:B0-----:R0:W1:Y:S02]  /*7300*/  SYNCS.PHASECHK.TRANS64.TRYWAIT P0, [R3+URZ], R0 ;  /* 0x00000000030075a7 */ /* 0x001064000800017f */
[----:B-1----:R-:W-:Y:S05]  /*7310*/  @!P0 NANOSLEEP.SYNCS 0x989680 ;  /* 0x009896800000895d */ /* 0x002fea0003900000 */
[----:B------:R-:W1:Y:S02]  /*7320*/  @!P0 SYNCS.PHASECHK.TRANS64 P0, [R3+URZ], R0 ;  /* 0x00000000030085a7 */ /* 0x000e64000800007f */
[----:B-1----:R-:W-:Y:S05]  /*7330*/  @P0 EXIT ;  /* 0x000000000000094d */ /* 0x002fea0003800000 */
[----:B------:R-:W-:Y:S05]  /*7340*/  BRA `(.L_x_168) ;  /* 0xfffffffc00ec7947 */ /* 0x000fea000383ffff */
.L_x_169:
[----:B------:R-:W-:-:S00]  /*7350*/  BRA `(.L_x_169) ;  /* 0xfffffffc00fc7947 */ /* 0x000fc0000383ffff */
[----:B------:R-:W-:-:S00]  /*7360*/  NOP ;  /* 0x0000000000007918 */ /* 0x000fc00000000000 */
        /* <DEDUP_REMOVED lines=9> */
.L_x_170:


//--------------------- .nv.shared._ZN7cutlass13device_kernelINS_4conv6kernel13ConvUniversalINS1_16ConvProblemShapeILNS1_8OperatorE1ELi2EEENS1_10collective14CollectiveConvINS1_46MainloopSm90TmaGmmaWarpSpecializedImplicitGemmILS5_1ELi18ELi2EN4cute5tupleIJNSA_1CILi1EEESD_SD_EEENS1_36KernelImplicitTmaWarpSpecializedSm90ELi1EEENSB_IJNSC_ILi128EEENSC_ILi64EEENSB_IJNSC_ILi32EEEEEEEEENS_10bfloat16_tESM_NSA_8TiledMMAINSA_8MMA_AtomIJNSA_4SM904GMMA27MMA_64x64x16_F32BF16BF16_SSILNSQ_5MajorE0ELSS_1ELNSQ_7ScaleInE1ELST_1EEEEEENSA_6LayoutISE_NSB_IJNSC_ILi0EEESX_SX_EEEEENSB_IJNSA_10UnderscoreES10_S10_EEEEENS7_6detail26Sm90ImplicitGemmTileTraitsINSA_20SM90_TMA_LOAD_IM2COLENSA_14ComposedLayoutINSA_7SwizzleILi2ELi4ELi3EEENSA_18smem_ptr_flag_bitsILi16EEENSW_INSB_IJNSB_IJNSC_ILi8EEENSC_ILi16EEEEEENSB_IJSJ_SD_EEENSB_IJSD_NSC_ILi18EEEEEEEEENSB_IJNSB_IJSJ_NSC_ILi256EEEEEENSB_IJSD_SX_EEENSB_IJSX_NSC_ILi4096EEEEEEEEEEEEEvEENS14_INSA_13SM90_TMA_LOADENS16_INS17_ILi3ELi4ELi3EEES1A_NSW_INSB_IJNSB_IJSI_SD_EEENSB_IJS1B_NSC_ILi4EEEEEES1G_EEENSB_IJS1K_NSB_IJSI_NSC_ILi512EEEEEENSB_IJSX_NSC_ILi2048EEEEEEEEEEEEEvEEEENS_8epilogue10collective6detail29Sm90TmaWarpSpecializedAdapterINS27_15DefaultEpilogueISM_NSB_IJNSB_IJlllEEESD_SX_EEES2C_NS26_6thread17LinearCombinationISM_Li1EffLNS2D_9ScaleType4KindE0ELNS_15FloatRoundStyleE2ESM_EENS_4gemm15EpilogueDefaultEEEEEvvEEEEvNT_6ParamsE --------------------------
	.section	.nv.shared._ZN7cutlass13device_kernelINS_4conv6kernel13ConvUniversalINS1_16ConvProblemShapeILNS1_8OperatorE1ELi2EEENS1_10collective14CollectiveConvINS1_46MainloopSm90TmaGmmaWarpSpecializedImplicitGemmILS5_1ELi18ELi2EN4cute5tupleIJNSA_1CILi1EEESD_SD_EEENS1_36KernelImplicitTmaWarpSpecializedSm90ELi1EEENSB_IJNSC_ILi128EEENSC_ILi64EEENSB_IJNSC_ILi32EEEEEEEEENS_10bfloat16_tESM_NSA_8TiledMMAINSA_8MMA_AtomIJNSA_4SM904GMMA27MMA_64x64x16_F32BF16BF16_SSILNSQ_5MajorE0ELSS_1ELNSQ_7ScaleInE1ELST_1EEEEEENSA_6LayoutISE_NSB_IJNSC_ILi0EEESX_SX_EEEEENSB_IJNSA_10UnderscoreES10_S10_EEEEENS7_6detail26Sm90ImplicitGemmTileTraitsINSA_20SM90_TMA_LOAD_IM2COLENSA_14ComposedLayoutINSA_7SwizzleILi2ELi4ELi3EEENSA_18smem_ptr_flag_bitsILi16EEENSW_INSB_IJNSB_IJNSC_ILi8EEENSC_ILi16EEEEEENSB_IJSJ_SD_EEENSB_IJSD_NSC_ILi18EEEEEEEEENSB_IJNSB_IJSJ_NSC_ILi256EEEEEENSB_IJSD_SX_EEENSB_IJSX_NSC_ILi4096EEEEEEEEEEEEEvEENS14_INSA_13SM90_TMA_LOADENS16_INS17_ILi3ELi4ELi3EEES1A_NSW_INSB_IJNSB_IJSI_SD_EEENSB_IJS1B_NSC_ILi4EEEEEES1G_EEENSB_IJS1K_NSB_IJSI_NSC_ILi512EEEEEENSB_IJSX_NSC_ILi2048EEEEEEEEEEEEEvEEEENS_8epilogue10collective6detail29Sm90TmaWarpSpecializedAdapterINS27_15DefaultEpilogueISM_NSB_IJNSB_IJlllEEESD_SX_EEES2C_NS26_6thread17LinearCombinationISM_Li1EffLNS2D_9ScaleType4KindE0ELNS_15FloatRoundStyleE2ESM_EENS_4gemm15EpilogueDefaultEEEEEvvEEEEvNT_6ParamsE,"aw",@nobits
	.sectionflags	@""
	.align	16
	.zero		1024


//--------------------- .nv.shared.reserved.0     --------------------------
	.section	.nv.shared.reserved.0,"aw",@nobits
	.weak		__nv_reservedSMEM_offset_0_alias
	.size		__nv_reservedSMEM_offset_0_alias, 0, 0
	.other		__nv_reservedSMEM_offset_0_alias,@"STO_CUDA_RESERVED_SHARED STV_DEFAULT"
__nv_reservedSMEM_offset_0_alias:
	.zero		0


//--------------------- .nv.global                --------------------------
	.section	.nv.global,"aw",@nobits
.nv.global:
	.type		_ZN39_INTERNAL_543b6faa_4_k_cu_37cee6ee_27914cute1_E,@object
	.size		_ZN39_INTERNAL_543b6faa_4_k_cu_37cee6ee_27914cute1_E,(_ZN39_INTERNAL_543b6faa_4_k_cu_37cee6ee_27914cuda3std3__45__cpo6cbeginE - _ZN39_INTERNAL_543b6faa_4_k_cu_37cee6ee_27914cute1_E)
_ZN39_INTERNAL_543b6faa_4_k_cu_37cee6ee_27914cute1_E:
	.zero		1
	.type		_ZN39_INTERNAL_543b6faa_4_k_cu_37cee6ee_27914cuda3std3__45__cpo6cbeginE,@object
	.size		_ZN39_INTERNAL_543b6faa_4_k_cu_37cee6ee_27914cuda3std3__45__cpo6cbeginE,(_ZN39_INTERNAL_543b6faa_4_k_cu_37cee6ee_27914cuda3std3__48in_placeE - _ZN39_INTERNAL_543b6faa_4_k_cu_37cee6ee_27914cuda3std3__45__cpo6cbeginE)
_ZN39_INTERNAL_543b6faa_4_k_cu_37cee6ee_27914cuda3std3__45__cpo6cbeginE:
	.zero		1
	.type		_ZN39_INTERNAL_543b6faa_4_k_cu_37cee6ee_27914cuda3std3__48in_placeE,@object
	.size		_ZN39_INTERNAL_543b6faa_4_k_cu_37cee6ee_27914cuda3std3__48in_placeE,(_ZN39_INTERNAL_543b6faa_4_k_cu_37cee6ee_27914cuda3std6ranges3__45__cpo9iter_moveE - _ZN39_INTERNAL_543b6faa_4_k_cu_37cee6ee_27914cuda3std3__48in_placeE)
_ZN39_INTERNAL_543b6faa_4_k_cu_37cee6ee_27914cuda3std3__48in_placeE:
	.zero		1
	.type		_ZN39_INTERNAL_543b6faa_4_k_cu_37cee6ee_27914cuda3std6ranges3__45__cpo9iter_moveE,@object
	.size		_ZN39_INTERNAL_543b6faa_4_k_cu_37cee6ee_27914cuda3std6ranges3__45__cpo9iter_moveE,(_ZN39_INTERNAL_543b6faa_4_k_cu_37cee6ee_27914cuda3std3__45__cpo5beginE - _ZN39_INTERNAL_543b6faa_4_k_cu_37cee6ee_27914cuda3std6ranges3__45__cpo9iter_moveE)
_ZN39_INTERNAL_543b6faa_4_k_cu_37cee6ee_27914cuda3std6ranges3__45__cpo9iter_moveE:
	.zero		1
	.type		_ZN39_INTERNAL_543b6faa_4_k_cu_37cee6ee_27914cuda3std3__45__cpo5beginE,@object
	.size		_ZN39_INTERNAL_543b6faa_4_k_cu_37cee6ee_27914cuda3std3__45__cpo5beginE,(_ZN39_INTERNAL_543b6faa_4_k_cu_37cee6ee_27914cuda3std3__441_GLOBAL__N__543b6faa_4_k_cu_37cee6ee_27916ignoreE - _ZN39_INTERNAL_543b6faa_4_k_cu_37cee6ee_27914cuda3std3__45__cpo5beginE)
_ZN39_INTERNAL_543b6faa_4_k_cu_37cee6ee_27914cuda3std3__45__cpo5beginE:
	.zero		1
	.type		_ZN39_INTERNAL_543b6faa_4_k_cu_37cee6ee_27914cuda3std3__441_GLOBAL__N__543b6faa_4_k_cu_37cee6ee_27916ignoreE,@object
	.size		_ZN39_INTERNAL_543b6faa_4_k_cu_37cee6ee_27914cuda3std3__441_GLOBAL__N__543b6faa_4_k_cu_37cee6ee_27916ignoreE,(_ZN39_INTERNAL_543b6faa_4_k_cu_37cee6ee_27914cute7productE - _ZN39_INTERNAL_543b6faa_4_k_cu_37cee6ee_27914cuda3std3__441_GLOBAL__N__543b6faa_4_k_cu_37cee6ee_27916ignoreE)
_ZN39_INTERNAL_543b6faa_4_k_cu_37cee6ee_27914cuda3std3__441_GLOBAL__N__543b6faa_4_k_cu_37cee6ee_27916ignoreE:
	.zero		1
	.type		_ZN39_INTERNAL_543b6faa_4_k_cu_37cee6ee_27914cute7productE,@object
	.size		_ZN39_INTERNAL_543b6faa_4_k_cu_37cee6ee_27914cute7productE,(_ZN39_INTERNAL_543b6faa_4_k_cu_37cee6ee_27914cuda3std3__45__cpo3endE - _ZN39_INTERNAL_543b6faa_4_k_cu_37cee6ee_27914cute7productE)
_ZN39_INTERNAL_543b6faa_4_k_cu_37cee6ee_27914cute7productE:
	.zero		1
	.type		_ZN39_INTERNAL_543b6faa_4_k_cu_37cee6ee_27914cuda3std3__45__cpo3endE,@object
	.size		_ZN39_INTERNAL_543b6faa_4_k_cu_37cee6ee_27914cuda3std3__45__cpo3endE,(_ZN39_INTERNAL_543b6faa_4_k_cu_37cee6ee_27914cuda3std3__419piecewise_constructE - _ZN39_INTERNAL_543b6faa_4_k_cu_37cee6ee_27914cuda3std3__45__cpo3endE)
_ZN39_INTERNAL_543b6faa_4_k_cu_37cee6ee_27914cuda3std3__45__cpo3endE:
	.zero		1
	.type		_ZN39_INTERNAL_543b6faa_4_k_cu_37cee6ee_27914cuda3std3__419piecewise_constructE,@object
	.size		_ZN39_INTERNAL_543b6faa_4_k_cu_37cee6ee_27914cuda3std3__419piecewise_constructE,(_ZN39_INTERNAL_543b6faa_4_k_cu_37cee6ee_27914cuda3std3__45__cpo4cendE - _ZN39_INTERNAL_543b6faa_4_k_cu_37cee6ee_27914cuda3std3__419piecewise_constructE)
_ZN39_INTERNAL_543b6faa_4_k_cu_37cee6ee_27914cuda3std3__419piecewise_constructE:
	.zero		1
	.type		_ZN39_INTERNAL_543b6faa_4_k_cu_37cee6ee_27914cuda3std3__45__cpo4cendE,@object
	.size		_ZN39_INTERNAL_543b6faa_4_k_cu_37cee6ee_27914cuda3std3__45__cpo4cendE,(_ZN39_INTERNAL_543b6faa_4_k_cu_37cee6ee_27914cuda3std6ranges3__45__cpo4swapE - _ZN39_INTERNAL_543b6faa_4_k_cu_37cee6ee_27914cuda3std3__45__cpo4cendE)
_ZN39_INTERNAL_543b6faa_4_k_cu_37cee6ee_27914cuda3std3__45__cpo4cendE:
	.zero		1
	.type		_ZN39_INTERNAL_543b6faa_4_k_cu_37cee6ee_27914cuda3std6ranges3__45__cpo4swapE,@object
	.size		_ZN39_INTERNAL_543b6faa_4_k_cu_37cee6ee_27914cuda3std6ranges3__45__cpo4swapE,(.L_7 - _ZN39_INTERNAL_543b6faa_4_k_cu_37cee6ee_27914cuda3std6ranges3__45__cpo4swapE)
_ZN39_INTERNAL_543b6faa_4_k_cu_37cee6ee_27914cuda3std6ranges3__45__cpo4swapE:
	.zero		1
.L_7:


//--------------------- .nv.constant0._ZN7cutlass13device_kernelINS_4conv6kernel13ConvUniversalINS1_16ConvProblemShapeILNS1_8OperatorE1ELi2EEENS1_10collective14CollectiveConvINS1_46MainloopSm90TmaGmmaWarpSpecializedImplicitGemmILS5_1ELi18ELi2EN4cute5tupleIJNSA_1CILi1EEESD_SD_EEENS1_36KernelImplicitTmaWarpSpecializedSm90ELi1EEENSB_IJNSC_ILi128EEENSC_ILi64EEENSB_IJNSC_ILi32EEEEEEEEENS_10bfloat16_tESM_NSA_8TiledMMAINSA_8MMA_AtomIJNSA_4SM904GMMA27MMA_64x64x16_F32BF16BF16_SSILNSQ_5MajorE0ELSS_1ELNSQ_7ScaleInE1ELST_1EEEEEENSA_6LayoutISE_NSB_IJNSC_ILi0EEESX_SX_EEEEENSB_IJNSA_10UnderscoreES10_S10_EEEEENS7_6detail26Sm90ImplicitGemmTileTraitsINSA_20SM90_TMA_LOAD_IM2COLENSA_14ComposedLayoutINSA_7SwizzleILi2ELi4ELi3EEENSA_18smem_ptr_flag_bitsILi16EEENSW_INSB_IJNSB_IJNSC_ILi8EEENSC_ILi16EEEEEENSB_IJSJ_SD_EEENSB_IJSD_NSC_ILi18EEEEEEEEENSB_IJNSB_IJSJ_NSC_ILi256EEEEEENSB_IJSD_SX_EEENSB_IJSX_NSC_ILi4096EEEEEEEEEEEEEvEENS14_INSA_13SM90_TMA_LOADENS16_INS17_ILi3ELi4ELi3EEES1A_NSW_INSB_IJNSB_IJSI_SD_EEENSB_IJS1B_NSC_ILi4EEEEEES1G_EEENSB_IJS1K_NSB_IJSI_NSC_ILi512EEEEEENSB_IJSX_NSC_ILi2048EEEEEEEEEEEEEvEEEENS_8epilogue10collective6detail29Sm90TmaWarpSpecializedAdapterINS27_15DefaultEpilogueISM_NSB_IJNSB_IJlllEEESD_SX_EEES2C_NS26_6thread17LinearCombinationISM_Li1EffLNS2D_9ScaleType4KindE0ELNS_15FloatRoundStyleE2ESM_EENS_4gemm15EpilogueDefaultEEEEEvvEEEEvNT_6ParamsE --------------------------
	.section	.nv.constant0._ZN7cutlass13device_kernelINS_4conv6kernel13ConvUniversalINS1_16ConvProblemShapeILNS1_8OperatorE1ELi2EEENS1_10collective14CollectiveConvINS1_46MainloopSm90TmaGmmaWarpSpecializedImplicitGemmILS5_1ELi18ELi2EN4cute5tupleIJNSA_1CILi1EEESD_SD_EEENS1_36KernelImplicitTmaWarpSpecializedSm90ELi1EEENSB_IJNSC_ILi128EEENSC_ILi64EEENSB_IJNSC_ILi32EEEEEEEEENS_10bfloat16_tESM_NSA_8TiledMMAINSA_8MMA_AtomIJNSA_4SM904GMMA27MMA_64x64x16_F32BF16BF16_SSILNSQ_5MajorE0ELSS_1ELNSQ_7ScaleInE1ELST_1EEEEEENSA_6LayoutISE_NSB_IJNSC_ILi0EEESX_SX_EEEEENSB_IJNSA_10UnderscoreES10_S10_EEEEENS7_6detail26Sm90ImplicitGemmTileTraitsINSA_20SM90_TMA_LOAD_IM2COLENSA_14ComposedLayoutINSA_7SwizzleILi2ELi4ELi3EEENSA_18smem_ptr_flag_bitsILi16EEENSW_INSB_IJNSB_IJNSC_ILi8EEENSC_ILi16EEEEEENSB_IJSJ_SD_EEENSB_IJSD_NSC_ILi18EEEEEEEEENSB_IJNSB_IJSJ_NSC_ILi256EEEEEENSB_IJSD_SX_EEENSB_IJSX_NSC_ILi4096EEEEEEEEEEEEEvEENS14_INSA_13SM90_TMA_LOADENS16_INS17_ILi3ELi4ELi3EEES1A_NSW_INSB_IJNSB_IJSI_SD_EEENSB_IJS1B_NSC_ILi4EEEEEES1G_EEENSB_IJS1K_NSB_IJSI_NSC_ILi512EEEEEENSB_IJSX_NSC_ILi2048EEEEEEEEEEEEEvEEEENS_8epilogue10collective6detail29Sm90TmaWarpSpecializedAdapterINS27_15DefaultEpilogueISM_NSB_IJNSB_IJlllEEESD_SX_EEES2C_NS26_6thread17LinearCombinationISM_Li1EffLNS2D_9ScaleType4KindE0ELNS_15FloatRoundStyleE2ESM_EENS_4gemm15EpilogueDefaultEEEEEvvEEEEvNT_6ParamsE,"a",@progbits
	.sectionflags	@""
	.align	4
.nv.constant0._ZN7cutlass13device_kernelINS_4conv6kernel13ConvUniversalINS1_16ConvProblemShapeILNS1_8OperatorE1ELi2EEENS1_10collective14CollectiveConvINS1_46MainloopSm90TmaGmmaWarpSpecializedImplicitGemmILS5_1ELi18ELi2EN4cute5tupleIJNSA_1CILi1EEESD_SD_EEENS1_36KernelImplicitTmaWarpSpecializedSm90ELi1EEENSB_IJNSC_ILi128EEENSC_ILi64EEENSB_IJNSC_ILi32EEEEEEEEENS_10bfloat16_tESM_NSA_8TiledMMAINSA_8MMA_AtomIJNSA_4SM904GMMA27MMA_64x64x16_F32BF16BF16_SSILNSQ_5MajorE0ELSS_1ELNSQ_7ScaleInE1ELST_1EEEEEENSA_6LayoutISE_NSB_IJNSC_ILi0EEESX_SX_EEEEENSB_IJNSA_10UnderscoreES10_S10_EEEEENS7_6detail26Sm90ImplicitGemmTileTraitsINSA_20SM90_TMA_LOAD_IM2COLENSA_14ComposedLayoutINSA_7SwizzleILi2ELi4ELi3EEENSA_18smem_ptr_flag_bitsILi16EEENSW_INSB_IJNSB_IJNSC_ILi8EEENSC_ILi16EEEEEENSB_IJSJ_SD_EEENSB_IJSD_NSC_ILi18EEEEEEEEENSB_IJNSB_IJSJ_NSC_ILi256EEEEEENSB_IJSD_SX_EEENSB_IJSX_NSC_ILi4096EEEEEEEEEEEEEvEENS14_INSA_13SM90_TMA_LOADENS16_INS17_ILi3ELi4ELi3EEES1A_NSW_INSB_IJNSB_IJSI_SD_EEENSB_IJS1B_NSC_ILi4EEEEEES1G_EEENSB_IJS1K_NSB_IJSI_NSC_ILi512EEEEEENSB_IJSX_NSC_ILi2048EEEEEEEEEEEEEvEEEENS_8epilogue10collective6detail29Sm90TmaWarpSpecializedAdapterINS27_15DefaultEpilogueISM_NSB_IJNSB_IJlllEEESD_SX_EEES2C_NS26_6thread17LinearCombinationISM_Li1EffLNS2D_9ScaleType4KindE0ELNS_15FloatRoundStyleE2ESM_EENS_4gemm15EpilogueDefaultEEEEEvvEEEEvNT_6ParamsE:
	.zero		1536


//--------------------- SYMBOLS --------------------------

	.type		.nv.reservedSmem.offset0,@object
	.size		.nv.reservedSmem.offset0,0x4
